// auto-generated by cutlass_sweep.gemm — config: {"arch": "sm_90", "cluster_m": 1, "cluster_n": 1, "dtype": "fp16", "stages": 4, "tile_k": 128, "tile_m": 128, "tile_n": 128}
#include "cutlass/cutlass.h"
#include "cutlass/gemm/collective/collective_builder.hpp"
#include "cutlass/gemm/device/gemm_universal_adapter.h"
#include "cutlass/gemm/kernel/gemm_universal.hpp"
#include "cutlass/epilogue/collective/collective_builder.hpp"

using ElemA = cutlass::half_t;
using ElemB = cutlass::half_t;
using ElemCD = cutlass::half_t;
using Acc  = float;
using TileShape    = cute::Shape<cute::_128, cute::_128, cute::_128>;
using ClusterShape = cute::Shape<cute::_1, cute::_1, cute::_1>;

using CollectiveEpilogue = typename cutlass::epilogue::collective::CollectiveBuilder<
    cutlass::arch::Sm90, cutlass::arch::OpClassTensorOp,
    TileShape, ClusterShape,
    cutlass::epilogue::collective::EpilogueTileAuto,
    Acc, Acc,
    ElemCD, cutlass::layout::RowMajor, 128 / cutlass::sizeof_bits<ElemCD>::value,
    ElemCD, cutlass::layout::RowMajor, 128 / cutlass::sizeof_bits<ElemCD>::value,
    cutlass::epilogue::collective::EpilogueScheduleAuto
  >::CollectiveOp;

using CollectiveMainloop = typename cutlass::gemm::collective::CollectiveBuilder<
    cutlass::arch::Sm90, cutlass::arch::OpClassTensorOp,
    ElemA, cutlass::layout::RowMajor, 128 / cutlass::sizeof_bits<ElemA>::value,
    ElemB, cutlass::layout::ColumnMajor, 128 / cutlass::sizeof_bits<ElemB>::value,
    Acc,
    TileShape, ClusterShape,
    cutlass::gemm::collective::StageCount<4>,
    cutlass::gemm::collective::KernelScheduleAuto
  >::CollectiveOp;

using GemmKernel = cutlass::gemm::kernel::GemmUniversal<
    cute::Shape<int,int,int,int>,
    CollectiveMainloop,
    CollectiveEpilogue
>;
using Gemm = cutlass::gemm::device::GemmUniversalAdapter<GemmKernel>;

// Force the device kernel symbol into the cubin without needing a host main.
auto* _anchor = &cutlass::device_kernel<GemmKernel>;


// ===== COMPILED SASS (sm_90a) =====

	.target	sm_90a

	.elftype	@"ET_EXEC"


//--------------------- .note.nv.tkinfo           --------------------------
	.section	.note.nv.tkinfo,"",@"SHT_NOTE"
	.sectionflags	@"SHF_NOTE_NV_TKINFO"
	.tkinfo
        /*0018*/ 	.word	0x00000002
        /*0030*/ 	.string	""
        /*0030*/ 	.string	"ptxas"
        /*0030*/ 	.string	"Cuda compilation tools, release 13.0, V13.0.88"
        /*0030*/ 	.string	"Build cuda_13.0.r13.0/compiler.36424714_0"
        /*0030*/ 	.string	"-arch sm_90a -m 64 "



//--------------------- .note.nv.cuinfo           --------------------------
	.section	.note.nv.cuinfo,"",@"SHT_NOTE"
	.sectionflags	@"SHF_NOTE_NV_CUINFO"
        /*0018*/ 	.short	0x0002
        /*001a*/ 	.short	0x005a
        /*001c*/ 	.short	0x0082
	.zero		2


//--------------------- .nv.info                  --------------------------
	.section	.nv.info,"",@"SHT_CUDA_INFO"
	.align	4


	//----- nvinfo : EIATTR_REGCOUNT
	.align		4
        /*0000*/ 	.byte	0x04, 0x2f
        /*0002*/ 	.short	(.L_15 - .L_14)
	.align		4
.L_14:
        /*0004*/ 	.word	index@(_ZN7cutlass13device_kernelINS_4gemm6kernel13GemmUniversalIN4cute5tupleIJiiiiEEENS1_10collective13CollectiveMmaINS1_34MainloopSm90TmaGmmaWarpSpecializedILi4ENS5_IJNS4_1CILi1EEESB_SB_EEENS1_35KernelTmaWarpSpecializedCooperativeEEENS5_IJNSA_ILi128EEESF_SF_EEENS_6half_tENS5_IJlSB_lEEESH_SI_NS4_8TiledMMAINS4_8MMA_AtomIJNS4_4SM904GMMA26MMA_64x128x16_F32F16F16_SSILNSM_5MajorE0ELSO_0ELNSM_7ScaleInE1ELSP_1EEEEEENS4_6LayoutINS5_IJNSA_ILi2EEESB_SB_EEENS5_IJSB_NSA_ILi0EEESV_EEEEENS5_IJNS4_10UnderscoreESY_SY_EEEEENS4_13SM90_TMA_LOADENS4_14ComposedLayoutINS4_7SwizzleILi3ELi4ELi3EEENS4_18smem_ptr_flag_bitsILi16EEENSS_INS5_IJNSA_ILi8EEENSA_ILi64EEEEEENS5_IJS18_SB_EEEEEEEvNS4_8identityES11_S1C_vS1D_EENS_8epilogue10collective6detail29Sm90TmaWarpSpecializedAdapterINS1G_15DefaultEpilogueISH_SI_SI_NS1F_6thread17LinearCombinationISH_Li1EffLNS1K_9ScaleType4KindE0ELNS_15FloatRoundStyleE2ESH_EENS1_15EpilogueDefaultEEEEEvvEEEEvNT_6ParamsE)
        /*0008*/ 	.word	0x000000a8


	//----- nvinfo : EIATTR_FRAME_SIZE
	.align		4
.L_15:
        /*000c*/ 	.byte	0x04, 0x11
        /*000e*/ 	.short	(.L_17 - .L_16)
	.align		4
.L_16:
        /*0010*/ 	.word	index@(_ZN7cutlass13device_kernelINS_4gemm6kernel13GemmUniversalIN4cute5tupleIJiiiiEEENS1_10collective13CollectiveMmaINS1_34MainloopSm90TmaGmmaWarpSpecializedILi4ENS5_IJNS4_1CILi1EEESB_SB_EEENS1_35KernelTmaWarpSpecializedCooperativeEEENS5_IJNSA_ILi128EEESF_SF_EEENS_6half_tENS5_IJlSB_lEEESH_SI_NS4_8TiledMMAINS4_8MMA_AtomIJNS4_4SM904GMMA26MMA_64x128x16_F32F16F16_SSILNSM_5MajorE0ELSO_0ELNSM_7ScaleInE1ELSP_1EEEEEENS4_6LayoutINS5_IJNSA_ILi2EEESB_SB_EEENS5_IJSB_NSA_ILi0EEESV_EEEEENS5_IJNS4_10UnderscoreESY_SY_EEEEENS4_13SM90_TMA_LOADENS4_14ComposedLayoutINS4_7SwizzleILi3ELi4ELi3EEENS4_18smem_ptr_flag_bitsILi16EEENSS_INS5_IJNSA_ILi8EEENSA_ILi64EEEEEENS5_IJS18_SB_EEEEEEEvNS4_8identityES11_S1C_vS1D_EENS_8epilogue10collective6detail29Sm90TmaWarpSpecializedAdapterINS1G_15DefaultEpilogueISH_SI_SI_NS1F_6thread17LinearCombinationISH_Li1EffLNS1K_9ScaleType4KindE0ELNS_15FloatRoundStyleE2ESH_EENS1_15EpilogueDefaultEEEEEvvEEEEvNT_6ParamsE)
        /*0014*/ 	.word	0x00000000


	//----- nvinfo : EIATTR_MIN_STACK_SIZE
	.align		4
.L_17:
        /*0018*/ 	.byte	0x04, 0x12
        /*001a*/ 	.short	(.L_19 - .L_18)
	.align		4
.L_18:
        /*001c*/ 	.word	index@(_ZN7cutlass13device_kernelINS_4gemm6kernel13GemmUniversalIN4cute5tupleIJiiiiEEENS1_10collective13CollectiveMmaINS1_34MainloopSm90TmaGmmaWarpSpecializedILi4ENS5_IJNS4_1CILi1EEESB_SB_EEENS1_35KernelTmaWarpSpecializedCooperativeEEENS5_IJNSA_ILi128EEESF_SF_EEENS_6half_tENS5_IJlSB_lEEESH_SI_NS4_8TiledMMAINS4_8MMA_AtomIJNS4_4SM904GMMA26MMA_64x128x16_F32F16F16_SSILNSM_5MajorE0ELSO_0ELNSM_7ScaleInE1ELSP_1EEEEEENS4_6LayoutINS5_IJNSA_ILi2EEESB_SB_EEENS5_IJSB_NSA_ILi0EEESV_EEEEENS5_IJNS4_10UnderscoreESY_SY_EEEEENS4_13SM90_TMA_LOADENS4_14ComposedLayoutINS4_7SwizzleILi3ELi4ELi3EEENS4_18smem_ptr_flag_bitsILi16EEENSS_INS5_IJNSA_ILi8EEENSA_ILi64EEEEEENS5_IJS18_SB_EEEEEEEvNS4_8identityES11_S1C_vS1D_EENS_8epilogue10collective6detail29Sm90TmaWarpSpecializedAdapterINS1G_15DefaultEpilogueISH_SI_SI_NS1F_6thread17LinearCombinationISH_Li1EffLNS1K_9ScaleType4KindE0ELNS_15FloatRoundStyleE2ESH_EENS1_15EpilogueDefaultEEEEEvvEEEEvNT_6ParamsE)
        /*0020*/ 	.word	0x00000000
.L_19:


//--------------------- .nv.compat                --------------------------
	.section	.nv.compat,"",@"SHT_CUDA_COMPAT_INFO"
	.align	4
        /*0000*/ 	.byte	0x02, 0x09, 0x01, 0x00, 0x02, 0x02, 0x04, 0x00, 0x02, 0x05, 0x05, 0x00, 0x03, 0x07, 0x01, 0x01
        /*0010*/ 	.byte	0x02, 0x03, 0x01, 0x00, 0x02, 0x06, 0x01, 0x00, 0x04, 0x0b, 0x08, 0x00, 0x00, 0x00, 0x00, 0x00
        /*0020*/ 	.byte	0x00, 0x00, 0x00, 0x00


//--------------------- .nv.info._ZN7cutlass13device_kernelINS_4gemm6kernel13GemmUniversalIN4cute5tupleIJiiiiEEENS1_10collective13CollectiveMmaINS1_34MainloopSm90TmaGmmaWarpSpecializedILi4ENS5_IJNS4_1CILi1EEESB_SB_EEENS1_35KernelTmaWarpSpecializedCooperativeEEENS5_IJNSA_ILi128EEESF_SF_EEENS_6half_tENS5_IJlSB_lEEESH_SI_NS4_8TiledMMAINS4_8MMA_AtomIJNS4_4SM904GMMA26MMA_64x128x16_F32F16F16_SSILNSM_5MajorE0ELSO_0ELNSM_7ScaleInE1ELSP_1EEEEEENS4_6LayoutINS5_IJNSA_ILi2EEESB_SB_EEENS5_IJSB_NSA_ILi0EEESV_EEEEENS5_IJNS4_10UnderscoreESY_SY_EEEEENS4_13SM90_TMA_LOADENS4_14ComposedLayoutINS4_7SwizzleILi3ELi4ELi3EEENS4_18smem_ptr_flag_bitsILi16EEENSS_INS5_IJNSA_ILi8EEENSA_ILi64EEEEEENS5_IJS18_SB_EEEEEEEvNS4_8identityES11_S1C_vS1D_EENS_8epilogue10collective6detail29Sm90TmaWarpSpecializedAdapterINS1G_15DefaultEpilogueISH_SI_SI_NS1F_6thread17LinearCombinationISH_Li1EffLNS1K_9ScaleType4KindE0ELNS_15FloatRoundStyleE2ESH_EENS1_15EpilogueDefaultEEEEEvvEEEEvNT_6ParamsE --------------------------
	.section	.nv.info._ZN7cutlass13device_kernelINS_4gemm6kernel13GemmUniversalIN4cute5tupleIJiiiiEEENS1_10collective13CollectiveMmaINS1_34MainloopSm90TmaGmmaWarpSpecializedILi4ENS5_IJNS4_1CILi1EEESB_SB_EEENS1_35KernelTmaWarpSpecializedCooperativeEEENS5_IJNSA_ILi128EEESF_SF_EEENS_6half_tENS5_IJlSB_lEEESH_SI_NS4_8TiledMMAINS4_8MMA_AtomIJNS4_4SM904GMMA26MMA_64x128x16_F32F16F16_SSILNSM_5MajorE0ELSO_0ELNSM_7ScaleInE1ELSP_1EEEEEENS4_6LayoutINS5_IJNSA_ILi2EEESB_SB_EEENS5_IJSB_NSA_ILi0EEESV_EEEEENS5_IJNS4_10UnderscoreESY_SY_EEEEENS4_13SM90_TMA_LOADENS4_14ComposedLayoutINS4_7SwizzleILi3ELi4ELi3EEENS4_18smem_ptr_flag_bitsILi16EEENSS_INS5_IJNSA_ILi8EEENSA_ILi64EEEEEENS5_IJS18_SB_EEEEEEEvNS4_8identityES11_S1C_vS1D_EENS_8epilogue10collective6detail29Sm90TmaWarpSpecializedAdapterINS1G_15DefaultEpilogueISH_SI_SI_NS1F_6thread17LinearCombinationISH_Li1EffLNS1K_9ScaleType4KindE0ELNS_15FloatRoundStyleE2ESH_EENS1_15EpilogueDefaultEEEEEvvEEEEvNT_6ParamsE,"",@"SHT_CUDA_INFO"
	.sectionflags	@""
	.align	4


	//----- nvinfo : EIATTR_CUDA_API_VERSION
	.align		4
        /*0000*/ 	.byte	0x04, 0x37
        /*0002*/ 	.short	(.L_21 - .L_20)
.L_20:
        /*0004*/ 	.word	0x00000082


	//----- nvinfo : EIATTR_KPARAM_INFO
	.align		4
.L_21:
        /*0008*/ 	.byte	0x04, 0x17
        /*000a*/ 	.short	(.L_23 - .L_22)
.L_22:
        /*000c*/ 	.word	0x00000000
        /*0010*/ 	.short	0x0000
        /*0012*/ 	.short	0x0070
        /*0014*/ 	.byte	0x00, 0xf0, 0x01, 0x10


	//----- nvinfo : EIATTR_SPARSE_MMA_MASK
	.align		4
.L_23:
        /*0018*/ 	.byte	0x03, 0x50
        /*001a*/ 	.short	0x0000


	//----- nvinfo : EIATTR_MAXREG_COUNT
	.align		4
        /*001c*/ 	.byte	0x03, 0x1b
        /*001e*/ 	.short	0x00a8


	//----- nvinfo : EIATTR_NUM_BARRIERS
	.align		4
        /*0020*/ 	.byte	0x02, 0x4c
        /*0022*/ 	.byte	0x01
	.zero		1


	//----- nvinfo : EIATTR_EXTERNS
	.align		4
        /*0024*/ 	.byte	0x04, 0x0f
        /*0026*/ 	.short	(.L_25 - .L_24)


	//   ....[0]....
	.align		4
.L_24:
        /*0028*/ 	.word	index@(__assertfail)


	//----- nvinfo : EIATTR_MERCURY_ISA_VERSION
	.align		4
.L_25:
        /*002c*/ 	.byte	0x03, 0x5f
        /*002e*/ 	.short	0x0101


	//----- nvinfo : EIATTR_INT_WARP_WIDE_INSTR_OFFSETS
	.align		4
        /*0030*/ 	.byte	0x04, 0x31
        /*0032*/ 	.short	(.L_27 - .L_26)


	//   ....[0]....
.L_26:
        /*0034*/ 	.word	0x000003b0


	//   ....[1]....
        /*0038*/ 	.word	0x000003c0


	//   ....[2]....
        /*003c*/ 	.word	0x000004e0


	//----- nvinfo : EIATTR_COOP_GROUP_MASK_REGIDS
	.align		4
.L_27:
        /*0040*/ 	.byte	0x04, 0x29
        /*0042*/ 	.short	(.L_29 - .L_28)


	//   ....[0]....
.L_28:
        /*0044*/ 	.word	0xffffffff


	//   ....[1]....
        /*0048*/ 	.word	0xffffffff


	//   ....[2]....
        /*004c*/ 	.word	0xffffffff


	//   ....[3]....
        /*0050*/ 	.word	0xffffffff


	//   ....[4]....
        /*0054*/ 	.word	0xffffffff


	//----- nvinfo : EIATTR_COOP_GROUP_INSTR_OFFSETS
	.align		4
.L_29:
        /*0058*/ 	.byte	0x04, 0x28
        /*005a*/ 	.short	(.L_31 - .L_30)


	//   ....[0]....
.L_30:
        /*005c*/ 	.word	0x00000060


	//   ....[1]....
        /*0060*/ 	.word	0x00000070


	//   ....[2]....
        /*0064*/ 	.word	0x00000130


	//   ....[3]....
        /*0068*/ 	.word	0x000002c0


	//   ....[4]....
        /*006c*/ 	.word	0x000011c0


	//----- nvinfo : EIATTR_REG_RECONFIG
	.align		4
.L_31:
        /*0070*/ 	.byte	0x01, 0x54
	.zero		2


	//----- nvinfo : EIATTR_SYSCALL_OFFSETS
	.align		4
        /*0074*/ 	.byte	0x04, 0x46
        /*0076*/ 	.short	(.L_33 - .L_32)


	//   ....[0]....
.L_32:
        /*0078*/ 	.word	0x000013b0


	//----- nvinfo : EIATTR_MBARRIER_INSTR_OFFSETS
	.align		4
.L_33:
        /*007c*/ 	.byte	0x04, 0x39
        /*007e*/ 	.short	(.L_35 - .L_34)


	//   ....[0]....
.L_34:
        /*0080*/ 	.word	0x00000230
        /*0084*/ 	.word	0x000000ff
        /*0088*/ 	.word	0x00000000
        /*008c*/ 	.short	0x0100
        /*008e*/ 	.byte	0x08
	.zero		1


	//   ....[1]....
        /*0090*/ 	.word	0x00000240
        /*0094*/ 	.word	0x000000ff
        /*0098*/ 	.word	0x00000020
        /*009c*/ 	.short	0x0100
        /*009e*/ 	.byte	0x08
	.zero		1


	//   ....[2]....
        /*00a0*/ 	.word	0x00000250
        /*00a4*/ 	.word	0x000000ff
        /*00a8*/ 	.word	0x00000008
        /*00ac*/ 	.short	0x0100
        /*00ae*/ 	.byte	0x08
	.zero		1


	//   ....[3]....
        /*00b0*/ 	.word	0x00000260
        /*00b4*/ 	.word	0x000000ff
        /*00b8*/ 	.word	0x00000028
        /*00bc*/ 	.short	0x0100
        /*00be*/ 	.byte	0x08
	.zero		1


	//   ....[4]....
        /*00c0*/ 	.word	0x00000270
        /*00c4*/ 	.word	0x000000ff
        /*00c8*/ 	.word	0x00000010
        /*00cc*/ 	.short	0x0100
        /*00ce*/ 	.byte	0x08
	.zero		1


	//   ....[5]....
        /*00d0*/ 	.word	0x00000280
        /*00d4*/ 	.word	0x000000ff
        /*00d8*/ 	.word	0x00000030
        /*00dc*/ 	.short	0x0100
        /*00de*/ 	.byte	0x08
	.zero		1


	//   ....[6]....
        /*00e0*/ 	.word	0x00000290
        /*00e4*/ 	.word	0x000000ff
        /*00e8*/ 	.word	0x00000018
        /*00ec*/ 	.short	0x0100
        /*00ee*/ 	.byte	0x08
	.zero		1


	//   ....[7]....
        /*00f0*/ 	.word	0x000002a0
        /*00f4*/ 	.word	0x000000ff
        /*00f8*/ 	.word	0x00000038
        /*00fc*/ 	.short	0x0100
        /*00fe*/ 	.byte	0x08
	.zero		1


	//   ....[8]....
        /*0100*/ 	.word	0x00000560
        /*0104*/ 	.word	0x000000ff
        /*0108*/ 	.word	0x00000050
        /*010c*/ 	.short	0x0100
        /*010e*/ 	.byte	0x08
	.zero		1


	//   ....[9]....
        /*0110*/ 	.word	0x000005c0
        /*0114*/ 	.word	0x000000ff
        /*0118*/ 	.word	0x00000058
        /*011c*/ 	.short	0x0100
        /*011e*/ 	.byte	0x08
	.zero		1


	//   ....[10]....
        /*0120*/ 	.word	0x00001430
        /*0124*/ 	.word	0x00000003
        /*0128*/ 	.word	0x00000000
        /*012c*/ 	.short	0x010a
        /*012e*/ 	.byte	0x3f
	.zero		1


	//   ....[11]....
        /*0130*/ 	.word	0x00001490
        /*0134*/ 	.word	0x00000003
        /*0138*/ 	.word	0x00000000
        /*013c*/ 	.short	0x010a
        /*013e*/ 	.byte	0x3f
	.zero		1


	//   ....[12]....
        /*0140*/ 	.word	0x000019a0
        /*0144*/ 	.word	0x000000ff
        /*0148*/ 	.word	0x00000000
        /*014c*/ 	.short	0x010a
        /*014e*/ 	.byte	0x08
	.zero		1


	//   ....[13]....
        /*0150*/ 	.word	0x000019e0
        /*0154*/ 	.word	0x000000ff
        /*0158*/ 	.word	0x00000000
        /*015c*/ 	.short	0x010a
        /*015e*/ 	.byte	0x08
	.zero		1


	//   ....[14]....
        /*0160*/ 	.word	0x00001e00
        /*0164*/ 	.word	0x000000ff
        /*0168*/ 	.word	0x00000000
        /*016c*/ 	.short	0x0101
        /*016e*/ 	.byte	0x07
	.zero		1


	//   ....[15]....
        /*0170*/ 	.word	0x00001fc0
        /*0174*/ 	.word	0x000000ff
        /*0178*/ 	.word	0x00000000
        /*017c*/ 	.short	0x0101
        /*017e*/ 	.byte	0x04
	.zero		1


	//   ....[16]....
        /*0180*/ 	.word	0x00007170
        /*0184*/ 	.word	0x0000000e
        /*0188*/ 	.word	0x00000020
        /*018c*/ 	.short	0x010a
        /*018e*/ 	.byte	0x3f
	.zero		1


	//   ....[17]....
        /*0190*/ 	.word	0x000075d0
        /*0194*/ 	.word	0x00000005
        /*0198*/ 	.word	0x00000058
        /*019c*/ 	.short	0x0101
        /*019e*/ 	.byte	0x3f
	.zero		1


	//   ....[18]....
        /*01a0*/ 	.word	0x00007ce0
        /*01a4*/ 	.word	0x00000007
        /*01a8*/ 	.word	0x00000000
        /*01ac*/ 	.short	0x010a
        /*01ae*/ 	.byte	0x3f
	.zero		1


	//   ....[19]....
        /*01b0*/ 	.word	0x00007d60
        /*01b4*/ 	.word	0x00000008
        /*01b8*/ 	.word	0x00000000
        /*01bc*/ 	.short	0x010a
        /*01be*/ 	.byte	0x3f
	.zero		1


	//   ....[20]....
        /*01c0*/ 	.word	0x00007df0
        /*01c4*/ 	.word	0x0000000b
        /*01c8*/ 	.word	0x00000000
        /*01cc*/ 	.short	0x010a
        /*01ce*/ 	.byte	0x3f
	.zero		1


	//   ....[21]....
        /*01d0*/ 	.word	0x00007e80
        /*01d4*/ 	.word	0x00000003
        /*01d8*/ 	.word	0x00000000
        /*01dc*/ 	.short	0x010a
        /*01de*/ 	.byte	0x3f
	.zero		1


	//   ....[22]....
        /*01e0*/ 	.word	0x00007ee0
        /*01e4*/ 	.word	0x00000003
        /*01e8*/ 	.word	0x00000000
        /*01ec*/ 	.short	0x010a
        /*01ee*/ 	.byte	0x3f
	.zero		1


	//   ....[23]....
        /*01f0*/ 	.word	0x00007f40
        /*01f4*/ 	.word	0x00000004
        /*01f8*/ 	.word	0x00000000
        /*01fc*/ 	.short	0x010a
        /*01fe*/ 	.byte	0x3f
	.zero		1


	//   ....[24]....
        /*0200*/ 	.word	0x00008010
        /*0204*/ 	.word	0x0000000e
        /*0208*/ 	.word	0x00000020
        /*020c*/ 	.short	0x010a
        /*020e*/ 	.byte	0x3f
	.zero		1


	//   ....[25]....
        /*0210*/ 	.word	0x000080e0
        /*0214*/ 	.word	0x00000007
        /*0218*/ 	.word	0x00000000
        /*021c*/ 	.short	0x010a
        /*021e*/ 	.byte	0x3f
	.zero		1


	//   ....[26]....
        /*0220*/ 	.word	0x00008130
        /*0224*/ 	.word	0x00000008
        /*0228*/ 	.word	0x00000000
        /*022c*/ 	.short	0x010a
        /*022e*/ 	.byte	0x3f
	.zero		1


	//   ....[27]....
        /*0230*/ 	.word	0x00008180
        /*0234*/ 	.word	0x0000000b
        /*0238*/ 	.word	0x00000000
        /*023c*/ 	.short	0x010a
        /*023e*/ 	.byte	0x3f
	.zero		1


	//----- nvinfo : EIATTR_NUM_MBARRIERS
	.align		4
.L_35:
        /*0240*/ 	.byte	0x03, 0x38
        /*0242*/ 	.short	0x000a


	//----- nvinfo : EIATTR_EXIT_INSTR_OFFSETS
	.align		4
        /*0244*/ 	.byte	0x04, 0x1c
        /*0246*/ 	.short	(.L_37 - .L_36)


	//   ....[0]....
.L_36:
        /*0248*/ 	.word	0x00000660


	//   ....[1]....
        /*024c*/ 	.word	0x00000f20


	//   ....[2]....
        /*0250*/ 	.word	0x00006850


	//   ....[3]....
        /*0254*/ 	.word	0x00006e80


	//   ....[4]....
        /*0258*/ 	.word	0x00007ed0


	//----- nvinfo : EIATTR_MAX_THREADS
	.align		4
.L_37:
        /*025c*/ 	.byte	0x04, 0x05
        /*025e*/ 	.short	(.L_39 - .L_38)
.L_38:
        /*0260*/ 	.word	0x00000180
        /*0264*/ 	.word	0x00000001
        /*0268*/ 	.word	0x00000001


	//----- nvinfo : EIATTR_CRS_STACK_SIZE
	.align		4
.L_39:
        /*026c*/ 	.byte	0x04, 0x1e
        /*026e*/ 	.short	(.L_41 - .L_40)
.L_40:
        /*0270*/ 	.word	0x00000000


	//----- nvinfo : EIATTR_CBANK_PARAM_SIZE
	.align		4
.L_41:
        /*0274*/ 	.byte	0x03, 0x19
        /*0276*/ 	.short	0x0470


	//----- nvinfo : EIATTR_PARAM_CBANK
	.align		4
        /*0278*/ 	.byte	0x04, 0x0a
        /*027a*/ 	.short	(.L_43 - .L_42)
	.align		4
.L_42:
        /*027c*/ 	.word	index@(.nv.constant0._ZN7cutlass13device_kernelINS_4gemm6kernel13GemmUniversalIN4cute5tupleIJiiiiEEENS1_10collective13CollectiveMmaINS1_34MainloopSm90TmaGmmaWarpSpecializedILi4ENS5_IJNS4_1CILi1EEESB_SB_EEENS1_35KernelTmaWarpSpecializedCooperativeEEENS5_IJNSA_ILi128EEESF_SF_EEENS_6half_tENS5_IJlSB_lEEESH_SI_NS4_8TiledMMAINS4_8MMA_AtomIJNS4_4SM904GMMA26MMA_64x128x16_F32F16F16_SSILNSM_5MajorE0ELSO_0ELNSM_7ScaleInE1ELSP_1EEEEEENS4_6LayoutINS5_IJNSA_ILi2EEESB_SB_EEENS5_IJSB_NSA_ILi0EEESV_EEEEENS5_IJNS4_10UnderscoreESY_SY_EEEEENS4_13SM90_TMA_LOADENS4_14ComposedLayoutINS4_7SwizzleILi3ELi4ELi3EEENS4_18smem_ptr_flag_bitsILi16EEENSS_INS5_IJNSA_ILi8EEENSA_ILi64EEEEEENS5_IJS18_SB_EEEEEEEvNS4_8identityES11_S1C_vS1D_EENS_8epilogue10collective6detail29Sm90TmaWarpSpecializedAdapterINS1G_15DefaultEpilogueISH_SI_SI_NS1F_6thread17LinearCombinationISH_Li1EffLNS1K_9ScaleType4KindE0ELNS_15FloatRoundStyleE2ESH_EENS1_15EpilogueDefaultEEEEEvvEEEEvNT_6ParamsE)
        /*0280*/ 	.short	0x0210
        /*0282*/ 	.short	0x0470


	//----- nvinfo : EIATTR_SW_WAR
	.align		4
.L_43:
        /*0284*/ 	.byte	0x04, 0x36
        /*0286*/ 	.short	(.L_45 - .L_44)
.L_44:
        /*0288*/ 	.word	0x00000008
.L_45:


//--------------------- .nv.callgraph             --------------------------
	.section	.nv.callgraph,"",@"SHT_CUDA_CALLGRAPH"
	.align	4
	.sectionentsize	8
	.align		4
        /*0000*/ 	.word	0x00000000
	.align		4
        /*0004*/ 	.word	0xffffffff
	.align		4
        /*0008*/ 	.word	index@(_ZN7cutlass13device_kernelINS_4gemm6kernel13GemmUniversalIN4cute5tupleIJiiiiEEENS1_10collective13CollectiveMmaINS1_34MainloopSm90TmaGmmaWarpSpecializedILi4ENS5_IJNS4_1CILi1EEESB_SB_EEENS1_35KernelTmaWarpSpecializedCooperativeEEENS5_IJNSA_ILi128EEESF_SF_EEENS_6half_tENS5_IJlSB_lEEESH_SI_NS4_8TiledMMAINS4_8MMA_AtomIJNS4_4SM904GMMA26MMA_64x128x16_F32F16F16_SSILNSM_5MajorE0ELSO_0ELNSM_7ScaleInE1ELSP_1EEEEEENS4_6LayoutINS5_IJNSA_ILi2EEESB_SB_EEENS5_IJSB_NSA_ILi0EEESV_EEEEENS5_IJNS4_10UnderscoreESY_SY_EEEEENS4_13SM90_TMA_LOADENS4_14ComposedLayoutINS4_7SwizzleILi3ELi4ELi3EEENS4_18smem_ptr_flag_bitsILi16EEENSS_INS5_IJNSA_ILi8EEENSA_ILi64EEEEEENS5_IJS18_SB_EEEEEEEvNS4_8identityES11_S1C_vS1D_EENS_8epilogue10collective6detail29Sm90TmaWarpSpecializedAdapterINS1G_15DefaultEpilogueISH_SI_SI_NS1F_6thread17LinearCombinationISH_Li1EffLNS1K_9ScaleType4KindE0ELNS_15FloatRoundStyleE2ESH_EENS1_15EpilogueDefaultEEEEEvvEEEEvNT_6ParamsE)
	.align		4
        /*000c*/ 	.word	index@(__assertfail)
	.align		4
        /*0010*/ 	.word	0x00000000
	.align		4
        /*0014*/ 	.word	0xfffffffe
	.align		4
        /*0018*/ 	.word	0x00000000
	.align		4
        /*001c*/ 	.word	0xfffffffd
	.align		4
        /*0020*/ 	.word	0x00000000
	.align		4
        /*0024*/ 	.word	0xfffffffc


//--------------------- .nv.constant4             --------------------------
	.section	.nv.constant4,"a",@progbits
	.align	8
	.align		8
.nv.constant4:
        /*0000*/ 	.dword	__assertfail
	.align		8
        /*0008*/ 	.dword	__unnamed_1
	.align		8
        /*0010*/ 	.dword	_ZN39_INTERNAL_680b1a23_4_k_cu_86f92586_30794cuda3std3__45__cpo5beginE
	.align		8
        /*0018*/ 	.dword	_ZN39_INTERNAL_680b1a23_4_k_cu_86f92586_30794cuda3std3__45__cpo3endE
	.align		8
        /*0020*/ 	.dword	_ZN39_INTERNAL_680b1a23_4_k_cu_86f92586_30794cuda3std3__45__cpo6cbeginE
	.align		8
        /*0028*/ 	.dword	_ZN39_INTERNAL_680b1a23_4_k_cu_86f92586_30794cuda3std3__45__cpo4cendE
	.align		8
        /*0030*/ 	.dword	_ZN39_INTERNAL_680b1a23_4_k_cu_86f92586_30794cuda3std3__441_GLOBAL__N__680b1a23_4_k_cu_86f92586_30796ignoreE
	.align		8
        /*0038*/ 	.dword	_ZN39_INTERNAL_680b1a23_4_k_cu_86f92586_30794cuda3std3__419piecewise_constructE
	.align		8
        /*0040*/ 	.dword	_ZN39_INTERNAL_680b1a23_4_k_cu_86f92586_30794cuda3std3__48in_placeE
	.align		8
        /*0048*/ 	.dword	_ZN39_INTERNAL_680b1a23_4_k_cu_86f92586_30794cuda3std6ranges3__45__cpo4swapE
	.align		8
        /*0050*/ 	.dword	_ZN39_INTERNAL_680b1a23_4_k_cu_86f92586_30794cuda3std6ranges3__45__cpo9iter_moveE
	.align		8
        /*0058*/ 	.dword	_ZN39_INTERNAL_680b1a23_4_k_cu_86f92586_30794cute7productE
	.align		8
        /*0060*/ 	.dword	_ZN39_INTERNAL_680b1a23_4_k_cu_86f92586_30794cute1_E
	.align		8
        /*0068*/ 	.dword	$str$22
	.align		8
        /*0070*/ 	.dword	$str$23


//--------------------- .text._ZN7cutlass13device_kernelINS_4gemm6kernel13GemmUniversalIN4cute5tupleIJiiiiEEENS1_10collective13CollectiveMmaINS1_34MainloopSm90TmaGmmaWarpSpecializedILi4ENS5_IJNS4_1CILi1EEESB_SB_EEENS1_35KernelTmaWarpSpecializedCooperativeEEENS5_IJNSA_ILi128EEESF_SF_EEENS_6half_tENS5_IJlSB_lEEESH_SI_NS4_8TiledMMAINS4_8MMA_AtomIJNS4_4SM904GMMA26MMA_64x128x16_F32F16F16_SSILNSM_5MajorE0ELSO_0ELNSM_7ScaleInE1ELSP_1EEEEEENS4_6LayoutINS5_IJNSA_ILi2EEESB_SB_EEENS5_IJSB_NSA_ILi0EEESV_EEEEENS5_IJNS4_10UnderscoreESY_SY_EEEEENS4_13SM90_TMA_LOADENS4_14ComposedLayoutINS4_7SwizzleILi3ELi4ELi3EEENS4_18smem_ptr_flag_bitsILi16EEENSS_INS5_IJNSA_ILi8EEENSA_ILi64EEEEEENS5_IJS18_SB_EEEEEEEvNS4_8identityES11_S1C_vS1D_EENS_8epilogue10collective6detail29Sm90TmaWarpSpecializedAdapterINS1G_15DefaultEpilogueISH_SI_SI_NS1F_6thread17LinearCombinationISH_Li1EffLNS1K_9ScaleType4KindE0ELNS_15FloatRoundStyleE2ESH_EENS1_15EpilogueDefaultEEEEEvvEEEEvNT_6ParamsE --------------------------
	.section	.text._ZN7cutlass13device_kernelINS_4gemm6kernel13GemmUniversalIN4cute5tupleIJiiiiEEENS1_10collective13CollectiveMmaINS1_34MainloopSm90TmaGmmaWarpSpecializedILi4ENS5_IJNS4_1CILi1EEESB_SB_EEENS1_35KernelTmaWarpSpecializedCooperativeEEENS5_IJNSA_ILi128EEESF_SF_EEENS_6half_tENS5_IJlSB_lEEESH_SI_NS4_8TiledMMAINS4_8MMA_AtomIJNS4_4SM904GMMA26MMA_64x128x16_F32F16F16_SSILNSM_5MajorE0ELSO_0ELNSM_7ScaleInE1ELSP_1EEEEEENS4_6LayoutINS5_IJNSA_ILi2EEESB_SB_EEENS5_IJSB_NSA_ILi0EEESV_EEEEENS5_IJNS4_10UnderscoreESY_SY_EEEEENS4_13SM90_TMA_LOADENS4_14ComposedLayoutINS4_7SwizzleILi3ELi4ELi3EEENS4_18smem_ptr_flag_bitsILi16EEENSS_INS5_IJNSA_ILi8EEENSA_ILi64EEEEEENS5_IJS18_SB_EEEEEEEvNS4_8identityES11_S1C_vS1D_EENS_8epilogue10collective6detail29Sm90TmaWarpSpecializedAdapterINS1G_15DefaultEpilogueISH_SI_SI_NS1F_6thread17LinearCombinationISH_Li1EffLNS1K_9ScaleType4KindE0ELNS_15FloatRoundStyleE2ESH_EENS1_15EpilogueDefaultEEEEEvvEEEEvNT_6ParamsE,"ax",@progbits
	.align	128
.text._ZN7cutlass13device_kernelINS_4gemm6kernel13GemmUniversalIN4cute5tupleIJiiiiEEENS1_10collective13CollectiveMmaINS1_34MainloopSm90TmaGmmaWarpSpecializedILi4ENS5_IJNS4_1CILi1EEESB_SB_EEENS1_35KernelTmaWarpSpecializedCooperativeEEENS5_IJNSA_ILi128EEESF_SF_EEENS_6half_tENS5_IJlSB_lEEESH_SI_NS4_8TiledMMAINS4_8MMA_AtomIJNS4_4SM904GMMA26MMA_64x128x16_F32F16F16_SSILNSM_5MajorE0ELSO_0ELNSM_7ScaleInE1ELSP_1EEEEEENS4_6LayoutINS5_IJNSA_ILi2EEESB_SB_EEENS5_IJSB_NSA_ILi0EEESV_EEEEENS5_IJNS4_10UnderscoreESY_SY_EEEEENS4_13SM90_TMA_LOADENS4_14ComposedLayoutINS4_7SwizzleILi3ELi4ELi3EEENS4_18smem_ptr_flag_bitsILi16EEENSS_INS5_IJNSA_ILi8EEENSA_ILi64EEEEEENS5_IJS18_SB_EEEEEEEvNS4_8identityES11_S1C_vS1D_EENS_8epilogue10collective6detail29Sm90TmaWarpSpecializedAdapterINS1G_15DefaultEpilogueISH_SI_SI_NS1F_6thread17LinearCombinationISH_Li1EffLNS1K_9ScaleType4KindE0ELNS_15FloatRoundStyleE2ESH_EENS1_15EpilogueDefaultEEEEEvvEEEEvNT_6ParamsE:
        .type           _ZN7cutlass13device_kernelINS_4gemm6kernel13GemmUniversalIN4cute5tupleIJiiiiEEENS1_10collective13CollectiveMmaINS1_34MainloopSm90TmaGmmaWarpSpecializedILi4ENS5_IJNS4_1CILi1EEESB_SB_EEENS1_35KernelTmaWarpSpecializedCooperativeEEENS5_IJNSA_ILi128EEESF_SF_EEENS_6half_tENS5_IJlSB_lEEESH_SI_NS4_8TiledMMAINS4_8MMA_AtomIJNS4_4SM904GMMA26MMA_64x128x16_F32F16F16_SSILNSM_5MajorE0ELSO_0ELNSM_7ScaleInE1ELSP_1EEEEEENS4_6LayoutINS5_IJNSA_ILi2EEESB_SB_EEENS5_IJSB_NSA_ILi0EEESV_EEEEENS5_IJNS4_10UnderscoreESY_SY_EEEEENS4_13SM90_TMA_LOADENS4_14ComposedLayoutINS4_7SwizzleILi3ELi4ELi3EEENS4_18smem_ptr_flag_bitsILi16EEENSS_INS5_IJNSA_ILi8EEENSA_ILi64EEEEEENS5_IJS18_SB_EEEEEEEvNS4_8identityES11_S1C_vS1D_EENS_8epilogue10collective6detail29Sm90TmaWarpSpecializedAdapterINS1G_15DefaultEpilogueISH_SI_SI_NS1F_6thread17LinearCombinationISH_Li1EffLNS1K_9ScaleType4KindE0ELNS_15FloatRoundStyleE2ESH_EENS1_15EpilogueDefaultEEEEEvvEEEEvNT_6ParamsE,@function
        .size           _ZN7cutlass13device_kernelINS_4gemm6kernel13GemmUniversalIN4cute5tupleIJiiiiEEENS1_10collective13CollectiveMmaINS1_34MainloopSm90TmaGmmaWarpSpecializedILi4ENS5_IJNS4_1CILi1EEESB_SB_EEENS1_35KernelTmaWarpSpecializedCooperativeEEENS5_IJNSA_ILi128EEESF_SF_EEENS_6half_tENS5_IJlSB_lEEESH_SI_NS4_8TiledMMAINS4_8MMA_AtomIJNS4_4SM904GMMA26MMA_64x128x16_F32F16F16_SSILNSM_5MajorE0ELSO_0ELNSM_7ScaleInE1ELSP_1EEEEEENS4_6LayoutINS5_IJNSA_ILi2EEESB_SB_EEENS5_IJSB_NSA_ILi0EEESV_EEEEENS5_IJNS4_10UnderscoreESY_SY_EEEEENS4_13SM90_TMA_LOADENS4_14ComposedLayoutINS4_7SwizzleILi3ELi4ELi3EEENS4_18smem_ptr_flag_bitsILi16EEENSS_INS5_IJNSA_ILi8EEENSA_ILi64EEEEEENS5_IJS18_SB_EEEEEEEvNS4_8identityES11_S1C_vS1D_EENS_8epilogue10collective6detail29Sm90TmaWarpSpecializedAdapterINS1G_15DefaultEpilogueISH_SI_SI_NS1F_6thread17LinearCombinationISH_Li1EffLNS1K_9ScaleType4KindE0ELNS_15FloatRoundStyleE2ESH_EENS1_15EpilogueDefaultEEEEEvvEEEEvNT_6ParamsE,(.L_x_194 - _ZN7cutlass13device_kernelINS_4gemm6kernel13GemmUniversalIN4cute5tupleIJiiiiEEENS1_10collective13CollectiveMmaINS1_34MainloopSm90TmaGmmaWarpSpecializedILi4ENS5_IJNS4_1CILi1EEESB_SB_EEENS1_35KernelTmaWarpSpecializedCooperativeEEENS5_IJNSA_ILi128EEESF_SF_EEENS_6half_tENS5_IJlSB_lEEESH_SI_NS4_8TiledMMAINS4_8MMA_AtomIJNS4_4SM904GMMA26MMA_64x128x16_F32F16F16_SSILNSM_5MajorE0ELSO_0ELNSM_7ScaleInE1ELSP_1EEEEEENS4_6LayoutINS5_IJNSA_ILi2EEESB_SB_EEENS5_IJSB_NSA_ILi0EEESV_EEEEENS5_IJNS4_10UnderscoreESY_SY_EEEEENS4_13SM90_TMA_LOADENS4_14ComposedLayoutINS4_7SwizzleILi3ELi4ELi3EEENS4_18smem_ptr_flag_bitsILi16EEENSS_INS5_IJNSA_ILi8EEENSA_ILi64EEEEEENS5_IJS18_SB_EEEEEEEvNS4_8identityES11_S1C_vS1D_EENS_8epilogue10collective6detail29Sm90TmaWarpSpecializedAdapterINS1G_15DefaultEpilogueISH_SI_SI_NS1F_6thread17LinearCombinationISH_Li1EffLNS1K_9ScaleType4KindE0ELNS_15FloatRoundStyleE2ESH_EENS1_15EpilogueDefaultEEEEEvvEEEEvNT_6ParamsE)
        .other          _ZN7cutlass13device_kernelINS_4gemm6kernel13GemmUniversalIN4cute5tupleIJiiiiEEENS1_10collective13CollectiveMmaINS1_34MainloopSm90TmaGmmaWarpSpecializedILi4ENS5_IJNS4_1CILi1EEESB_SB_EEENS1_35KernelTmaWarpSpecializedCooperativeEEENS5_IJNSA_ILi128EEESF_SF_EEENS_6half_tENS5_IJlSB_lEEESH_SI_NS4_8TiledMMAINS4_8MMA_AtomIJNS4_4SM904GMMA26MMA_64x128x16_F32F16F16_SSILNSM_5MajorE0ELSO_0ELNSM_7ScaleInE1ELSP_1EEEEEENS4_6LayoutINS5_IJNSA_ILi2EEESB_SB_EEENS5_IJSB_NSA_ILi0EEESV_EEEEENS5_IJNS4_10UnderscoreESY_SY_EEEEENS4_13SM90_TMA_LOADENS4_14ComposedLayoutINS4_7SwizzleILi3ELi4ELi3EEENS4_18smem_ptr_flag_bitsILi16EEENSS_INS5_IJNSA_ILi8EEENSA_ILi64EEEEEENS5_IJS18_SB_EEEEEEEvNS4_8identityES11_S1C_vS1D_EENS_8epilogue10collective6detail29Sm90TmaWarpSpecializedAdapterINS1G_15DefaultEpilogueISH_SI_SI_NS1F_6thread17LinearCombinationISH_Li1EffLNS1K_9ScaleType4KindE0ELNS_15FloatRoundStyleE2ESH_EENS1_15EpilogueDefaultEEEEEvvEEEEvNT_6ParamsE,@"STO_CUDA_ENTRY STV_DEFAULT"
_ZN7cutlass13device_kernelINS_4gemm6kernel13GemmUniversalIN4cute5tupleIJiiiiEEENS1_10collective13CollectiveMmaINS1_34MainloopSm90TmaGmmaWarpSpecializedILi4ENS5_IJNS4_1CILi1EEESB_SB_EEENS1_35KernelTmaWarpSpecializedCooperativeEEENS5_IJNSA_ILi128EEESF_SF_EEENS_6half_tENS5_IJlSB_lEEESH_SI_NS4_8TiledMMAINS4_8MMA_AtomIJNS4_4SM904GMMA26MMA_64x128x16_F32F16F16_SSILNSM_5MajorE0ELSO_0ELNSM_7ScaleInE1ELSP_1EEEEEENS4_6LayoutINS5_IJNSA_ILi2EEESB_SB_EEENS5_IJSB_NSA_ILi0EEESV_EEEEENS5_IJNS4_10UnderscoreESY_SY_EEEEENS4_13SM90_TMA_LOADENS4_14ComposedLayoutINS4_7SwizzleILi3ELi4ELi3EEENS4_18smem_ptr_flag_bitsILi16EEENSS_INS5_IJNSA_ILi8EEENSA_ILi64EEEEEENS5_IJS18_SB_EEEEEEEvNS4_8identityES11_S1C_vS1D_EENS_8epilogue10collective6detail29Sm90TmaWarpSpecializedAdapterINS1G_15DefaultEpilogueISH_SI_SI_NS1F_6thread17LinearCombinationISH_Li1EffLNS1K_9ScaleType4KindE0ELNS_15FloatRoundStyleE2ESH_EENS1_15EpilogueDefaultEEEEEvvEEEEvNT_6ParamsE:
[----:B------:R-:W0:Y:S01]  /*0000*/  LDC R1, c[0x0][0x28] ;  /* 0x00000a00ff017b82 */ /* 0x000e220000000800 */
[----:B------:R-:W1:Y:S01]  /*0010*/  S2R R4, SR_TID.X ;  /* 0x0000000000047919 */ /* 0x000e620000002100 */
[----:B------:R-:W-:Y:S01]  /*0020*/  ELECT P0, URZ, PT ;  /* 0x00000000003f782f */ /* 0x000fe20003800000 */
[----:B------:R-:W-:Y:S01]  /*0030*/  BSSY B0, `(.L_x_0) ;  /* 0x000000f000007945 */ /* 0x000fe20003800000 */
[--C-:B-1----:R-:W-:Y:S02]  /*0040*/  SHF.R.U32.HI R0, RZ, 0x5, R4.reuse ;  /* 0x00000005ff007819 */ /* 0x102fe40000011604 */
[----:B------:R-:W-:-:S03]  /*0050*/  SHF.R.U32.HI R14, RZ, 0x7, R4 ;  /* 0x00000007ff0e7819 */ /* 0x000fc60000011604 */
[----:B------:R-:W1:Y:S04]  /*0060*/  SHFL.IDX PT, R5, R0, RZ, 0x1f ;  /* 0x00001fff00057589 */ /* 0x000e6800000e0000 */
[----:B------:R2:W3:Y:S01]  /*0070*/  SHFL.IDX PT, R10, R14, RZ, 0x1f ;  /* 0x00001fff0e0a7589 */ /* 0x0004e200000e0000 */
[----:B-1----:R-:W-:-:S13]  /*0080*/  ISETP.NE.OR P0, PT, R5, RZ, !P0 ;  /* 0x000000ff0500720c */ /* 0x002fda0004705670 */
[----:B0-23--:R-:W-:Y:S05]  /*0090*/  @P0 BRA `(.L_x_1) ;  /* 0x0000000000200947 */ /* 0x00dfea0003800000 */
[----:B------:R-:W-:Y:S02]  /*00a0*/  ULDC.64 UR4, c[0x0][0x198] ;  /* 0x0000660000047ab9 */ /* 0x000fe40000000a00 */
[----:B------:R-:W-:Y:S02]  /*00b0*/  UIADD3 UR6, UP0, UR4, 0xf0, URZ ;  /* 0x000000f004067890 */ /* 0x000fe4000ff1e03f */
[----:B------:R-:W-:Y:S02]  /*00c0*/  UIADD3 UR4, UP1, UR4, 0x1f0, URZ ;  /* 0x000001f004047890 */ /* 0x000fe4000ff3e03f */
[----:B------:R-:W-:Y:S02]  /*00d0*/  UIADD3.X UR7, URZ, UR5, URZ, UP0, !UPT ;  /* 0x000000053f077290 */ /* 0x000fe400087fe43f */
[----:B------:R-:W-:-:S07]  /*00e0*/  UIADD3.X UR5, URZ, UR5, URZ, UP1, !UPT ;  /* 0x000000053f057290 */ /* 0x000fce0008ffe43f */
[----:B------:R0:W-:Y:S02]  /*00f0*/  UTMACCTL.PF [UR6] ;  /* 0x00000000060079b9 */ /* 0x0001e40008040000 */
[----:B------:R0:W-:Y:S02]  /*0100*/  UTMACCTL.PF [UR4] ;  /* 0x00000000040079b9 */ /* 0x0001e40008040000 */
[----:B0-----:R-:W-:Y:S01]  /*0110*/  NOP ;  /* 0x0000000000007918 */ /* 0x001fe20000000000 */
.L_x_1:
[----:B------:R-:W-:Y:S05]  /*0120*/  BSYNC B0 ;  /* 0x0000000000007941 */ /* 0x000fea0003800000 */
.L_x_0:
[----:B------:R-:W0:Y:S02]  /*0130*/  SHFL.IDX PT, R2, R0, RZ, 0x1f ;  /* 0x00001fff00027589 */ /* 0x000e2400000e0000 */
[----:B0-----:R-:W-:-:S13]  /*0140*/  ISETP.NE.AND P0, PT, R2, RZ, PT ;  /* 0x000000ff0200720c */ /* 0x001fda0003f05270 */
[----:B------:R-:W-:Y:S05]  /*0150*/  @P0 BRA `(.L_x_2) ;  /* 0x0000000000580947 */ /* 0x000fea0003800000 */
[----:B------:R-:W0:Y:S01]  /*0160*/  S2UR UR8, SR_CgaCtaId ;  /* 0x00000000000879c3 */ /* 0x000e220000008800 */
[----:B------:R-:W-:Y:S01]  /*0170*/  UMOV UR4, 0x400 ;  /* 0x0000040000047882 */ /* 0x000fe20000000000 */
[----:B------:R-:W-:Y:S01]  /*0180*/  UMOV UR5, 0x1 ;  /* 0x0000000100057882 */ /* 0x000fe20000000000 */
[----:B------:R-:W-:Y:S01]  /*0190*/  UMOV UR6, 0x100 ;  /* 0x0000010000067882 */ /* 0x000fe20000000000 */
[----:B------:R-:W-:Y:S01]  /*01a0*/  ELECT P0, URZ, PT ;  /* 0x00000000003f782f */ /* 0x000fe20003800000 */
[----:B------:R-:W-:-:S04]  /*01b0*/  UIADD3 UR6, -UR6, 0x100000, URZ ;  /* 0x0010000006067890 */ /* 0x000fc8000fffe13f */
[----:B------:R-:W-:Y:S02]  /*01c0*/  USHF.L.U32 UR7, UR6, 0xb, URZ ;  /* 0x0000000b06077899 */ /* 0x000fe4000800063f */
[----:B------:R-:W-:Y:S02]  /*01d0*/  USHF.L.U32 UR6, UR6, 0x1, URZ ;  /* 0x0000000106067899 */ /* 0x000fe4000800063f */
[----:B0-----:R-:W-:Y:S02]  /*01e0*/  ULEA UR8, UR8, UR4, 0x18 ;  /* 0x0000000408087291 */ /* 0x001fe4000f8ec03f */
[----:B------:R-:W-:-:S04]  /*01f0*/  UIADD3 UR4, -UR5, 0x100000, URZ ;  /* 0x0010000005047890 */ /* 0x000fc8000fffe13f */
[----:B------:R-:W-:Y:S02]  /*0200*/  USHF.L.U32 UR5, UR4, 0xb, URZ ;  /* 0x0000000b04057899 */ /* 0x000fe4000800063f */
[----:B------:R-:W-:Y:S01]  /*0210*/  USHF.L.U32 UR4, UR4, 0x1, URZ ;  /* 0x0000000104047899 */ /* 0x000fe2000800063f */
[----:B------:R-:W0:Y:S11]  /*0220*/  FENCE.VIEW.ASYNC.S ;  /* 0x00000000000073c6 */ /* 0x000e360000000000 */
[----:B0-----:R0:W1:Y:S01]  /*0230*/  SYNCS.EXCH.64 URZ, [UR8], UR4 ;  /* 0x00000004083f75b2 */ /* 0x0010620008000100 */
[----:B------:R0:W2:Y:S01]  /*0240*/  SYNCS.EXCH.64 URZ, [UR8+0x20], UR6 ;  /* 0x00002006083f75b2 */ /* 0x0000a20008000100 */
[----:B------:R0:W3:Y:S01]  /*0250*/  SYNCS.EXCH.64 URZ, [UR8+0x8], UR4 ;  /* 0x00000804083f75b2 */ /* 0x0000e20008000100 */
[----:B------:R0:W4:Y:S01]  /*0260*/  SYNCS.EXCH.64 URZ, [UR8+0x28], UR6 ;  /* 0x00002806083f75b2 */ /* 0x0001220008000100 */
[----:B------:R0:W0:Y:S01]  /*0270*/  SYNCS.EXCH.64 URZ, [UR8+0x10], UR4 ;  /* 0x00001004083f75b2 */ /* 0x0000220008000100 */
[----:B------:R0:W0:Y:S01]  /*0280*/  SYNCS.EXCH.64 URZ, [UR8+0x30], UR6 ;  /* 0x00003006083f75b2 */ /* 0x0000220008000100 */
[----:B------:R0:W0:Y:S01]  /*0290*/  SYNCS.EXCH.64 URZ, [UR8+0x18], UR4 ;  /* 0x00001804083f75b2 */ /* 0x0000220008000100 */
[----:B------:R0:W0:Y:S01]  /*02a0*/  SYNCS.EXCH.64 URZ, [UR8+0x38], UR6 ;  /* 0x00003806083f75b2 */ /* 0x0000220008000100 */
[----:B------:R-:W-:Y:S01]  /*02b0*/  NOP ;  /* 0x0000000000007918 */ /* 0x000fe20000000000 */
.L_x_2:
[----:B------:R-:W5:Y:S01]  /*02c0*/  SHFL.IDX PT, R0, R0, RZ, 0x1f ;  /* 0x00001fff00007589 */ /* 0x000f6200000e0000 */
[----:B------:R-:W-:Y:S01]  /*02d0*/  ELECT P0, URZ, PT ;  /* 0x00000000003f782f */ /* 0x000fe20003800000 */
[----:B------:R-:W1:Y:S01]  /*02e0*/  LDC R2, c[0x0][0x65c] ;  /* 0x00019700ff027b82 */ /* 0x000e620000000800 */
[----:B0-----:R-:W-:Y:S01]  /*02f0*/  UMOV UR4, 0x20 ;  /* 0x0000002000047882 */ /* 0x001fe20000000000 */
[----:B------:R-:W0:Y:S01]  /*0300*/  S2R R3, SR_CTAID.Y ;  /* 0x0000000000037919 */ /* 0x000e220000002600 */
[----:B------:R-:W-:Y:S01]  /*0310*/  NOP ;  /* 0x0000000000007918 */ /* 0x000fe20000000000 */
[----:B------:R-:W-:Y:S01]  /*0320*/  ISETP.NE.AND P2, PT, R10, RZ, PT ;  /* 0x000000ff0a00720c */ /* 0x000fe20003f45270 */
[----:B------:R-:W-:Y:S01]  /*0330*/  NOP ;  /* 0x0000000000007918 */ /* 0x000fe20000000000 */
[----:B------:R-:W2:Y:S01]  /*0340*/  S2R R6, SR_CTAID.X ;  /* 0x0000000000067919 */ /* 0x000ea20000002500 */
[----:B------:R-:W-:Y:S01]  /*0350*/  IMAD.MOV.U32 R7, RZ, RZ, RZ ;  /* 0x000000ffff077224 */ /* 0x000fe200078e00ff */
[----:B-----5:R-:W-:-:S02]  /*0360*/  ISETP.NE.OR P0, PT, R0, RZ, !P0 ;  /* 0x000000ff0000720c */ /* 0x020fc40004705670 */
[----:B-1----:R-:W-:-:S04]  /*0370*/  ISETP.NE.AND P3, PT, R2, 0x1, PT ;  /* 0x000000010200780c */ /* 0x002fc80003f65270 */
[----:B------:R-:W-:Y:S02]  /*0380*/  P2R R0, PR, RZ, 0x8 ;  /* 0x00000008ff007803 */ /* 0x000fe40000000000 */
[----:B------:R-:W-:-:S04]  /*0390*/  SHF.R.S32.HI R0, RZ, 0x1f, R5 ;  /* 0x0000001fff007819 */ /* 0x000fc80000011405 */
[----:B------:R-:W-:Y:S01]  /*03a0*/  LEA.HI R0, R0, R5, RZ, 0x2 ;  /* 0x0000000500007211 */ /* 0x000fe200078f10ff */
[----:B------:R-:W-:Y:S01]  /*03b0*/  VOTEU.ALL UP0, P0 ;  /* 0x00000000003f7886 */ /* 0x000fe20000000000 */
[----:B------:R-:W-:Y:S01]  /*03c0*/  VOTEU.ALL UP1, P0 ;  /* 0x00000000003f7886 */ /* 0x000fe20000020000 */
[----:B------:R-:W2:Y:S01]  /*03d0*/  @P3 LDC R17, c[0x0][0x10] ;  /* 0x00000400ff113b82 */ /* 0x000ea20000000800 */
[----:B------:R-:W-:Y:S01]  /*03e0*/  LOP3.LUT R0, R0, 0xfffffffc, RZ, 0xc0, !PT ;  /* 0xfffffffc00007812 */ /* 0x000fe200078ec0ff */
[----:B0-----:R-:W-:Y:S01]  /*03f0*/  @P3 IMAD.MOV.U32 R8, RZ, RZ, R3 ;  /* 0x000000ffff083224 */ /* 0x001fe200078e0003 */
[----:B------:R-:W-:Y:S01]  /*0400*/  @!UP0 UMOV UR6, 0x400 ;  /* 0x0000040000068882 */ /* 0x000fe20000000000 */
[----:B------:R-:W-:-:S04]  /*0410*/  @!UP0 UIADD3 UR4, -UR4, 0x100000, URZ ;  /* 0x0010000004048890 */ /* 0x000fc8000fffe13f */
[----:B------:R-:W-:Y:S02]  /*0420*/  @!UP0 USHF.L.U32 UR5, UR4, 0xb, URZ ;  /* 0x0000000b04058899 */ /* 0x000fe4000800063f */
[----:B------:R-:W-:Y:S01]  /*0430*/  @!UP0 USHF.L.U32 UR4, UR4, 0x1, URZ ;  /* 0x0000000104048899 */ /* 0x000fe2000800063f */
[----:B------:R-:W-:Y:S02]  /*0440*/  @P3 IMAD.MOV.U32 R9, RZ, RZ, RZ ;  /* 0x000000ffff093224 */ /* 0x000fe400078e00ff */
[----:B------:R-:W-:Y:S01]  /*0450*/  IMAD.IADD R0, R5, 0x1, -R0 ;  /* 0x0000000105007824 */ /* 0x000fe200078e0a00 */
[----:B------:R-:W0:Y:S01]  /*0460*/  @!UP0 S2UR UR7, SR_CgaCtaId ;  /* 0x00000000000789c3 */ /* 0x000e220000008800 */
[----:B------:R-:W-:-:S03]  /*0470*/  @P3 IMAD.MOV.U32 R5, RZ, RZ, RZ ;  /* 0x000000ffff053224 */ /* 0x000fc600078e00ff */
[----:B------:R-:W-:-:S04]  /*0480*/  ISETP.NE.AND P1, PT, R0, 0x3, PT ;  /* 0x000000030000780c */ /* 0x000fc80003f25270 */
[----:B------:R-:W1:Y:S01]  /*0490*/  @!P3 LDC R11, c[0x0][0xc] ;  /* 0x00000300ff0bbb82 */ /* 0x000e620000000800 */
[----:B--2---:R-:W-:-:S04]  /*04a0*/  @P3 IMAD.WIDE.U32 R16, R6, R17, R8 ;  /* 0x0000001106103225 */ /* 0x004fc800078e0008 */
[----:B------:R-:W-:Y:S01]  /*04b0*/  @P3 IMAD.IADD R17, R17, 0x1, R5 ;  /* 0x0000000111113824 */ /* 0x000fe200078e0205 */
[----:B------:R-:W-:Y:S01]  /*04c0*/  LOP3.LUT R5, R4, 0x7f, RZ, 0xc0, !PT ;  /* 0x0000007f04057812 */ /* 0x000fe200078ec0ff */
[----:B0-----:R-:W-:Y:S01]  /*04d0*/  @!UP0 ULEA UR8, UR7, UR6, 0x18 ;  /* 0x0000000607088291 */ /* 0x001fe2000f8ec03f */
[----:B------:R-:W-:Y:S02]  /*04e0*/  VOTEU.ALL UP0, P0 ;  /* 0x00000000003f7886 */ /* 0x000fe40000000000 */
[----:B------:R-:W-:Y:S01]  /*04f0*/  ULDC UR6, c[0x0][0xc] ;  /* 0x0000030000067ab9 */ /* 0x000fe20000000800 */
[----:B------:R-:W-:Y:S01]  /*0500*/  ISETP.EQ.OR P0, PT, R0, RZ, !P1 ;  /* 0x000000ff0000720c */ /* 0x000fe20004f02670 */
[----:B------:R-:W-:-:S03]  /*0510*/  ULDC UR7, c[0x0][0x10] ;  /* 0x0000040000077ab9 */ /* 0x000fc60000000800 */
[C---:B------:R-:W-:Y:S01]  /*0520*/  ISETP.EQ.AND P0, PT, R10.reuse, RZ, P0 ;  /* 0x000000ff0a00720c */ /* 0x040fe20000702270 */
[----:B------:R-:W-:Y:S02]  /*0530*/  VIADD R10, R10, 0xffffffff ;  /* 0xffffffff0a0a7836 */ /* 0x000fe40000000000 */
[----:B-1----:R-:W-:Y:S01]  /*0540*/  @!P3 IMAD.WIDE.U32 R8, R11, R3, R6 ;  /* 0x000000030b08b225 */ /* 0x002fe200078e0006 */
[----:B------:R-:W0:Y:S02]  /*0550*/  FENCE.VIEW.ASYNC.S ;  /* 0x00000000000073c6 */ /* 0x000e240000000000 */
[----:B0-----:R-:W3:Y:S01]  /*0560*/  @!UP0 SYNCS.EXCH.64 URZ, [UR8+0x50], UR4 ;  /* 0x00005004083f85b2 */ /* 0x001ee20008000100 */
[----:B------:R-:W-:Y:S02]  /*0570*/  SEL R18, RZ, 0x1, !P0 ;  /* 0x00000001ff127807 */ /* 0x000fe40004000000 */
[----:B------:R-:W-:Y:S01]  /*0580*/  ISETP.GE.U32.AND P1, PT, R10, 0x2, PT ;  /* 0x000000020a00780c */ /* 0x000fe20003f26070 */
[----:B------:R-:W-:-:S02]  /*0590*/  @!P3 IMAD.MOV.U32 R16, RZ, RZ, R8 ;  /* 0x000000ffff10b224 */ /* 0x000fc400078e0008 */
[----:B------:R-:W-:Y:S01]  /*05a0*/  @!P3 IMAD.MOV.U32 R17, RZ, RZ, R9 ;  /* 0x000000ffff11b224 */ /* 0x000fe200078e0009 */
[----:B------:R-:W-:Y:S01]  /*05b0*/  SEL R18, R18, 0x2, P1 ;  /* 0x0000000212127807 */ /* 0x000fe20000800000 */
[----:B------:R0:W3:Y:S01]  /*05c0*/  @!UP1 SYNCS.EXCH.64 URZ, [UR8+0x58], UR4 ;  /* 0x00005804083f95b2 */ /* 0x0000e20008000100 */
[----:B------:R-:W-:Y:S01]  /*05d0*/  NOP ;  /* 0x0000000000007918 */ /* 0x000fe20000000000 */
[----:B0-----:R-:W-:-:S03]  /*05e0*/  UIMAD.WIDE.U32 UR4, UR6, UR7, URZ ;  /* 0x00000007060472a5 */ /* 0x001fc6000f8e003f */
[----:B------:R-:W-:Y:S02]  /*05f0*/  ULDC UR6, c[0x0][0x14] ;  /* 0x0000050000067ab9 */ /* 0x000fe40000000800 */
[----:B------:R-:W-:Y:S02]  /*0600*/  UIMAD.WIDE.U32 UR38, UR4, UR6, URZ ;  /* 0x00000006042672a5 */ /* 0x000fe4000f8e003f */
[----:B------:R-:W-:-:S04]  /*0610*/  UIMAD UR41, UR5, UR6, URZ ;  /* 0x00000006052972a4 */ /* 0x000fc8000f8e023f */
[----:B------:R-:W-:Y:S01]  /*0620*/  UIADD3 UR41, UR39, UR41, URZ ;  /* 0x0000002927297290 */ /* 0x000fe2000fffe03f */
[----:B---34-:R-:W-:Y:S06]  /*0630*/  BAR.SYNC.DEFER_BLOCKING 0x0 ;  /* 0x0000000000007b1d */ /* 0x018fec0000010000 */
[----:B------:R-:W-:Y:S05]  /*0640*/  @!P2 BRA `(.L_x_3) ;  /* 0x000000600084a947 */ /* 0x000fea0003800000 */
[----:B------:R-:W-:-:S13]  /*0650*/  ISETP.GT.U32.AND P0, PT, R10, 0x1, PT ;  /* 0x000000010a00780c */ /* 0x000fda0003f04070 */
[----:B------:R-:W-:Y:S05]  /*0660*/  @P0 EXIT ;  /* 0x000000000000094d */ /* 0x000fea0003800000 */
[----:B------:R-:W-:Y:S01]  /*0670*/  ULDC.64 UR4, c[0x0][0x650] ;  /* 0x0001940000047ab9 */ /* 0x000fe20000000a00 */
[----:B------:R-:W-:Y:S01]  /*0680*/  PRMT R0, RZ, 0x7610, R0 ;  /* 0x00007610ff007816 */ /* 0x000fe20000000000 */
[----:B------:R-:W-:Y:S01]  /*0690*/  IMAD.MOV.U32 R101, RZ, RZ, -0x1 ;  /* 0xffffffffff657424 */ /* 0x000fe200078e00ff */
[----:B------:R-:W-:Y:S01]  /*06a0*/  ISETP.GE.U32.AND P0, PT, R16, UR4, PT ;  /* 0x0000000410007c0c */ /* 0x000fe2000bf06070 */
[----:B------:R-:W-:Y:S02]  /*06b0*/  IMAD.MOV.U32 R100, RZ, RZ, -0x1 ;  /* 0xffffffffff647424 */ /* 0x000fe400078e00ff */
[----:B------:R-:W-:Y:S01]  /*06c0*/  IMAD.MOV.U32 R99, RZ, RZ, -0x1 ;  /* 0xffffffffff637424 */ /* 0x000fe200078e00ff */
[----:B------:R-:W-:-:S13]  /*06d0*/  ISETP.GE.U32.AND.EX P0, PT, R17, UR5, PT, P0 ;  /* 0x0000000511007c0c */ /* 0x000fda000bf06100 */
[----:B------:R-:W-:Y:S05]  /*06e0*/  @P0 BRA `(.L_x_4) ;  /* 0x0000000400540947 */ /* 0x000fea0003800000 */
[----:B------:R-:W0:Y:S01]  /*06f0*/  LDC.64 R20, c[0x0][0x628] ;  /* 0x00018a00ff147b82 */ /* 0x000e220000000a00 */
[----:B------:R-:W-:Y:S02]  /*0700*/  IMAD.MOV.U32 R8, RZ, RZ, R16 ;  /* 0x000000ffff087224 */ /* 0x000fe400078e0010 */
[----:B------:R-:W-:-:S05]  /*0710*/  IMAD.MOV.U32 R9, RZ, RZ, R17 ;  /* 0x000000ffff097224 */ /* 0x000fca00078e0011 */
[----:B------:R-:W1:Y:S08]  /*0720*/  LDC R0, c[0x0][0x630] ;  /* 0x00018c00ff007b82 */ /* 0x000e700000000800 */
[----:B------:R-:W2:Y:S01]  /*0730*/  LDC.64 R22, c[0x0][0x620] ;  /* 0x00018800ff167b82 */ /* 0x000ea20000000a00 */
[----:B0-----:R-:W-:-:S04]  /*0740*/  ISETP.NE.U32.AND P0, PT, R20, RZ, PT ;  /* 0x000000ff1400720c */ /* 0x001fc80003f05070 */
[----:B------:R-:W-:-:S13]  /*0750*/  ISETP.NE.AND.EX P0, PT, R21, RZ, PT, P0 ;  /* 0x000000ff1500720c */ /* 0x000fda0003f05300 */
[----:B-12---:R-:W-:Y:S05]  /*0760*/  @!P0 BRA `(.L_x_5) ;  /* 0x0000000000288947 */ /* 0x006fea0003800000 */
[----:B------:R-:W0:Y:S02]  /*0770*/  LDC R13, c[0x0][0x634] ;  /* 0x00018d00ff0d7b82 */ /* 0x000e240000000800 */
[----:B0-----:R-:W-:-:S05]  /*0780*/  IADD3 R13, P0, R16, R13, RZ ;  /* 0x0000000d100d7210 */ /* 0x001fca0007f1e0ff */
[----:B------:R-:W-:-:S04]  /*0790*/  IMAD.X R15, RZ, RZ, R17, P0 ;  /* 0x000000ffff0f7224 */ /* 0x000fc800000e0611 */
[----:B------:R-:W-:-:S04]  /*07a0*/  IMAD.WIDE.U32 R8, R15, R20, RZ ;  /* 0x000000140f087225 */ /* 0x000fc800078e00ff */
[----:B------:R-:W-:-:S04]  /*07b0*/  IMAD.WIDE.U32 R10, P0, R13, R21, R8 ;  /* 0x000000150d0a7225 */ /* 0x000fc80007800008 */
[----:B------:R-:W-:-:S04]  /*07c0*/  IMAD.WIDE.U32 R8, R13, R20, RZ ;  /* 0x000000140d087225 */ /* 0x000fc800078e00ff */
[----:B------:R-:W-:Y:S01]  /*07d0*/  IMAD.X R13, RZ, RZ, RZ, P0 ;  /* 0x000000ffff0d7224 */ /* 0x000fe200000e06ff */
[----:B------:R-:W-:Y:S01]  /*07e0*/  IADD3 RZ, P0, R9, R10, RZ ;  /* 0x0000000a09ff7210 */ /* 0x000fe20007f1e0ff */
[----:B------:R-:W-:-:S04]  /*07f0*/  IMAD.MOV.U32 R12, RZ, RZ, R11 ;  /* 0x000000ffff0c7224 */ /* 0x000fc800078e000b */
[----:B------:R-:W-:-:S08]  /*0800*/  IMAD.WIDE.U32.X R8, R15, R21, R12, P0 ;  /* 0x000000150f087225 */ /* 0x000fd000000e040c */
.L_x_5:
[-CC-:B------:R-:W-:Y:S01]  /*0810*/  SHF.R.U64 R99, R8, R0.reuse, R9.reuse ;  /* 0x0000000008637219 */ /* 0x180fe20000001209 */
[----:B------:R-:W0:Y:S01]  /*0820*/  LDC R12, c[0x0][0x618] ;  /* 0x00018600ff0c7b82 */ /* 0x000e220000000800 */
[----:B------:R-:W-:Y:S01]  /*0830*/  SHF.R.U32.HI R7, RZ, R0, R9 ;  /* 0x00000000ff077219 */ /* 0x000fe20000011609 */
[----:B------:R-:W-:Y:S01]  /*0840*/  ULDC UR4, c[0x0][0x150] ;  /* 0x0000540000047ab9 */ /* 0x000fe20000000800 */
[----:B------:R-:W-:Y:S02]  /*0850*/  IADD3 R11, P0, RZ, -R99, RZ ;  /* 0x80000063ff0b7210 */ /* 0x000fe40007f1e0ff */
[----:B------:R-:W-:-:S03]  /*0860*/  I2FP.F32.U32 R0, R6 ;  /* 0x0000000600007245 */ /* 0x000fc60000201000 */
[----:B------:R-:W1:Y:S01]  /*0870*/  LDC.64 R30, c[0x0][0x640] ;  /* 0x00019000ff1e7b82 */ /* 0x000e620000000a00 */
[----:B------:R-:W-:Y:S02]  /*0880*/  IMAD.X R13, RZ, RZ, ~R7, P0 ;  /* 0x000000ffff0d7224 */ /* 0x000fe400000e0e07 */
[----:B------:R-:W-:Y:S01]  /*0890*/  FMUL R0, R0, UR4 ;  /* 0x0000000400007c20 */ /* 0x000fe20008400000 */
[----:B------:R-:W-:Y:S01]  /*08a0*/  IMAD.WIDE.U32 R8, R11, R22, R16 ;  /* 0x000000160b087225 */ /* 0x000fe200078e0010 */
[----:B------:R-:W-:-:S03]  /*08b0*/  ULDC UR4, c[0x0][0x154] ;  /* 0x0000550000047ab9 */ /* 0x000fc60000000800 */
[----:B------:R-:W-:Y:S01]  /*08c0*/  IMAD R10, R13, R22, RZ ;  /* 0x000000160d0a7224 */ /* 0x000fe200078e02ff */
[----:B------:R-:W2:Y:S01]  /*08d0*/  LDC R7, c[0x0][0x144] ;  /* 0x00005100ff077b82 */ /* 0x000ea20000000800 */
[----:B------:R-:W3:Y:S02]  /*08e0*/  F2I.U32.TRUNC.NTZ R0, R0 ;  /* 0x0000000000007305 */ /* 0x000ee4000020f000 */
[----:B------:R-:W-:-:S04]  /*08f0*/  IMAD R11, R11, R23, R10 ;  /* 0x000000170b0b7224 */ /* 0x000fc800078e020a */
[----:B------:R-:W-:Y:S01]  /*0900*/  IMAD.IADD R9, R9, 0x1, R11 ;  /* 0x0000000109097824 */ /* 0x000fe200078e020b */
[----:B------:R-:W4:Y:S01]  /*0910*/  LDC R24, c[0x0][0x608] ;  /* 0x00018200ff187b82 */ /* 0x000f220000000800 */
[----:B------:R-:W-:-:S03]  /*0920*/  IMAD.MOV.U32 R11, RZ, RZ, -0x1 ;  /* 0xffffffffff0b7424 */ /* 0x000fc600078e00ff */
[-CC-:B0-----:R-:W-:Y:S02]  /*0930*/  SHF.R.U64 R22, R8, R12.reuse, R9.reuse ;  /* 0x0000000c08167219 */ /* 0x181fe40000001209 */
[----:B------:R-:W-:Y:S02]  /*0940*/  I2FP.F32.U32 R8, R3 ;  /* 0x0000000300087245 */ /* 0x000fe40000201000 */
[----:B------:R-:W0:Y:S01]  /*0950*/  LDC R28, c[0x0][0x658] ;  /* 0x00019600ff1c7b82 */ /* 0x000e220000000800 */
[----:B-1----:R-:W-:Y:S01]  /*0960*/  ISETP.NE.U32.AND P0, PT, R30, RZ, PT ;  /* 0x000000ff1e00720c */ /* 0x002fe20003f05070 */
[----:B---3--:R-:W-:Y:S02]  /*0970*/  IMAD.MOV R10, RZ, RZ, -R0 ;  /* 0x000000ffff0a7224 */ /* 0x008fe400078e0a00 */
[----:B------:R-:W-:Y:S01]  /*0980*/  FMUL R8, R8, UR4 ;  /* 0x0000000408087c20 */ /* 0x000fe20008400000 */
[----:B------:R-:W-:Y:S02]  /*0990*/  SHF.R.U32.HI R9, RZ, R12, R9 ;  /* 0x0000000cff097219 */ /* 0x000fe40000011609 */
[----:B------:R-:W-:Y:S01]  /*09a0*/  ISETP.NE.AND.EX P0, PT, R31, RZ, PT, P0 ;  /* 0x000000ff1f00720c */ /* 0x000fe20003f05300 */
[----:B------:R1:W3:Y:S01]  /*09b0*/  F2I.U32.TRUNC.NTZ R15, R8 ;  /* 0x00000008000f7305 */ /* 0x0002e2000020f000 */
[----:B------:R-:W1:Y:S01]  /*09c0*/  LDC R20, c[0x0][0x148] ;  /* 0x00005200ff147b82 */ /* 0x000e620000000800 */
[----:B--2---:R-:W-:-:S07]  /*09d0*/  IMAD R0, R7, R10, R6 ;  /* 0x0000000a07007224 */ /* 0x004fce00078e0206 */
[----:B------:R-:W2:Y:S01]  /*09e0*/  LDC R26, c[0x0][0x600] ;  /* 0x00018000ff1a7b82 */ /* 0x000ea20000000800 */
[-CC-:B----4-:R-:W-:Y:S02]  /*09f0*/  SHF.R.U64 R32, R22, R24.reuse, R9.reuse ;  /* 0x0000001816207219 */ /* 0x190fe40000001209 */
[----:B------:R-:W-:Y:S01]  /*0a00*/  SHF.R.U32.HI R7, RZ, R24, R9 ;  /* 0x00000018ff077219 */ /* 0x000fe20000011609 */
[----:B------:R-:W-:-:S04]  /*0a10*/  IMAD.MOV.U32 R9, RZ, RZ, 0x1 ;  /* 0x00000001ff097424 */ /* 0x000fc800078e00ff */
[----:B------:R-:W4:Y:S01]  /*0a20*/  LDC R21, c[0x0][0x648] ;  /* 0x00019200ff157b82 */ /* 0x000f220000000800 */
[-C--:B0-----:R-:W-:Y:S02]  /*0a30*/  SHF.L.U32 R6, R11, R28.reuse, RZ ;  /* 0x0000001c0b067219 */ /* 0x081fe400000006ff */
[--C-:B------:R-:W-:Y:S02]  /*0a40*/  SHF.R.U64 R24, R32, R28, R7.reuse ;  /* 0x0000001c20187219 */ /* 0x100fe40000001207 */
[----:B------:R-:W-:Y:S02]  /*0a50*/  LOP3.LUT R13, RZ, R6, RZ, 0x33, !PT ;  /* 0x00000006ff0d7212 */ /* 0x000fe400078e33ff */
[-C--:B------:R-:W-:Y:S01]  /*0a60*/  SHF.R.U32.HI R7, RZ, R28.reuse, R7 ;  /* 0x0000001cff077219 */ /* 0x080fe20000011607 */
[----:B------:R-:W0:Y:S01]  /*0a70*/  LDC R23, c[0x0][0x638] ;  /* 0x00018e00ff177b82 */ /* 0x000e220000000800 */
[----:B------:R-:W-:Y:S01]  /*0a80*/  SHF.L.U32 R12, R9, R28, RZ ;  /* 0x0000001c090c7219 */ /* 0x000fe200000006ff */
[----:B------:R-:W-:-:S06]  /*0a90*/  IMAD.MOV.U32 R6, RZ, RZ, R24 ;  /* 0x000000ffff067224 */ /* 0x000fcc00078e0018 */
[----:B------:R-:W0:Y:S01]  /*0aa0*/  LDC R101, c[0x0][0x610] ;  /* 0x00018400ff657b82 */ /* 0x000e220000000800 */
[----:B-1-3--:R-:W-:Y:S05]  /*0ab0*/  @!P0 BRA `(.L_x_6) ;  /* 0x0000000000288947 */ /* 0x00afea0003800000 */
[----:B------:R-:W1:Y:S02]  /*0ac0*/  LDC R11, c[0x0][0x64c] ;  /* 0x00019300ff0b7b82 */ /* 0x000e640000000800 */
[----:B-1----:R-:W-:-:S05]  /*0ad0*/  IADD3 R11, P0, R24, R11, RZ ;  /* 0x0000000b180b7210 */ /* 0x002fca0007f1e0ff */
        /* <DEDUP_REMOVED lines=8> */
.L_x_6:
[----:B----4-:R-:W-:Y:S01]  /*0b60*/  SHF.R.U64 R6, R6, R21, R7 ;  /* 0x0000001506067219 */ /* 0x010fe20000001207 */
[----:B--2---:R-:W-:Y:S01]  /*0b70*/  VIADD R7, R26, 0xffffffff ;  /* 0xffffffff1a077836 */ /* 0x004fe20000000000 */
[----:B------:R-:W-:Y:S01]  /*0b80*/  LOP3.LUT R13, R32, R13, RZ, 0xc0, !PT ;  /* 0x0000000d200d7212 */ /* 0x000fe200078ec0ff */
[----:B------:R-:W-:Y:S02]  /*0b90*/  IMAD.MOV R15, RZ, RZ, -R15 ;  /* 0x000000ffff0f7224 */ /* 0x000fe400078e0a0f */
[----:B------:R-:W-:Y:S02]  /*0ba0*/  IMAD.MOV R8, RZ, RZ, -R6 ;  /* 0x000000ffff087224 */ /* 0x000fe400078e0a06 */
[----:B------:R-:W-:Y:S01]  /*0bb0*/  IMAD R13, R12, R6, R13 ;  /* 0x000000060c0d7224 */ /* 0x000fe200078e020d */
[----:B------:R-:W-:Y:S01]  /*0bc0*/  LOP3.LUT R6, R22, R7, RZ, 0xc0, !PT ;  /* 0x0000000716067212 */ /* 0x000fe200078ec0ff */
[----:B------:R-:W-:Y:S02]  /*0bd0*/  @P3 IMAD R0, R20, R15, R3 ;  /* 0x0000000f14003224 */ /* 0x000fe400078e0203 */
[----:B0-----:R-:W-:-:S02]  /*0be0*/  IMAD R3, R8, R23, R24 ;  /* 0x0000001708037224 */ /* 0x001fc400078e0218 */
[----:B------:R-:W-:Y:S02]  /*0bf0*/  IMAD R101, R13, R101, R0 ;  /* 0x000000650d657224 */ /* 0x000fe400078e0200 */
[----:B------:R-:W-:Y:S02]  /*0c00*/  IMAD R6, R3, R26, R6 ;  /* 0x0000001a03067224 */ /* 0x000fe400078e0206 */
[----:B------:R-:W-:-:S03]  /*0c10*/  IMAD.MOV.U32 R0, RZ, RZ, 0x1 ;  /* 0x00000001ff007424 */ /* 0x000fc600078e00ff */
[----:B------:R-:W-:Y:S02]  /*0c20*/  SEL R100, R6, R101, !P3 ;  /* 0x0000006506647207 */ /* 0x000fe40005800000 */
[----:B------:R-:W-:-:S07]  /*0c30*/  SEL R101, R101, R6, !P3 ;  /* 0x0000000665657207 */ /* 0x000fce0005800000 */
.L_x_4:
[----:B------:R-:W-:-:S08]  /*0c40*/  NOP ;  /* 0x0000000000007918 */ /* 0x000fd00000000000 */
[----:B------:R-:W0:Y:S02]  /*0c50*/  USETMAXREG.TRY_ALLOC.CTAPOOL UP0, 0xe8 ;  /* 0x000000e8000079c8 */ /* 0x000e240008000600 */
[----:B0-----:R-:W-:-:S13]  /*0c60*/  PLOP3.LUT P0, PT, PT, PT, UP0, 0x80, 0x0 ;  /* 0x000000000000781c */ /* 0x001fda0003f0f008 */
[----:B------:R-:W-:Y:S05]  /*0c70*/  @!P0 BRA `(.L_x_4) ;  /* 0xfffffffc00f08947 */ /* 0x000fea000383ffff */
[----:B------:R-:W-:Y:S01]  /*0c80*/  ULDC.64 UR4, c[0x0][0x598] ;  /* 0x0001660000047ab9 */ /* 0x000fe20000000a00 */
[----:B------:R-:W-:Y:S01]  /*0c90*/  ULDC.64 UR36, c[0x0][0x208] ;  /* 0x0000820000247ab9 */ /* 0x000fe20000000a00 */
[----:B------:R-:W-:-:S04]  /*0ca0*/  ISETP.NE.U32.AND P0, PT, RZ, UR4, PT ;  /* 0x00000004ff007c0c */ /* 0x000fc8000bf05070 */
[----:B------:R-:W-:-:S13]  /*0cb0*/  ISETP.NE.AND.EX P0, PT, RZ, UR5, PT, P0 ;  /* 0x00000005ff007c0c */ /* 0x000fda000bf05300 */
[----:B------:R-:W-:Y:S05]  /*0cc0*/  @!P0 BRA `(.L_x_7) ;  /* 0x00000000001c8947 */ /* 0x000fea0003800000 */
[----:B------:R-:W0:Y:S02]  /*0cd0*/  LDC.64 R6, c[0x0][0x598] ;  /* 0x00016600ff067b82 */ /* 0x000e240000000a00 */
[----:B0-----:R-:W2:Y:S02]  /*0ce0*/  LDG.E.64 R6, desc[UR36][R6.64] ;  /* 0x0000002406067981 */ /* 0x001ea4000c1e1b00 */
[----:B--2---:R-:W-:-:S04]  /*0cf0*/  ISETP.NE.U32.AND P0, PT, R6, RZ, PT ;  /* 0x000000ff0600720c */ /* 0x004fc80003f05070 */
[----:B------:R-:W-:-:S13]  /*0d00*/  ISETP.NE.AND.EX P0, PT, R7, RZ, PT, P0 ;  /* 0x000000ff0700720c */ /* 0x000fda0003f05300 */
[----:B------:R-:W-:Y:S05]  /*0d10*/  @!P0 BRA `(.L_x_7) ;  /* 0x0000000000088947 */ /* 0x000fea0003800000 */
[----:B------:R0:W5:Y:S01]  /*0d20*/  LD.E R19, desc[UR36][R6.64] ;  /* 0x0000002406137980 */ /* 0x000162000c101900 */
[----:B------:R-:W-:Y:S05]  /*0d30*/  BRA `(.L_x_8) ;  /* 0x0000000000247947 */ /* 0x000fea0003800000 */
.L_x_7:
[----:B------:R-:W-:Y:S02]  /*0d40*/  ULDC.64 UR4, c[0x0][0x588] ;  /* 0x0001620000047ab9 */ /* 0x000fe40000000a00 */
[----:B------:R-:W-:-:S04]  /*0d50*/  ISETP.NE.U32.AND P0, PT, RZ, UR4, PT ;  /* 0x00000004ff007c0c */ /* 0x000fc8000bf05070 */
[----:B------:R-:W-:-:S13]  /*0d60*/  ISETP.NE.AND.EX P0, PT, RZ, UR5, PT, P0 ;  /* 0x00000005ff007c0c */ /* 0x000fda000bf05300 */
[----:B------:R-:W-:Y:S05]  /*0d70*/  @!P0 BRA `(.L_x_9) ;  /* 0x00000000000c8947 */ /* 0x000fea0003800000 */
[----:B------:R-:W0:Y:S02]  /*0d80*/  LDC.64 R6, c[0x0][0x588] ;  /* 0x00016200ff067b82 */ /* 0x000e240000000a00 */
[----:B0-----:R1:W5:Y:S01]  /*0d90*/  LDG.E R19, desc[UR36][R6.64] ;  /* 0x0000002406137981 */ /* 0x001362000c1e1900 */
[----:B------:R-:W-:Y:S05]  /*0da0*/  BRA `(.L_x_8) ;  /* 0x0000000000087947 */ /* 0x000fea0003800000 */
.L_x_9:
[----:B------:R-:W-:Y:S02]  /*0db0*/  ULDC UR4, c[0x0][0x580] ;  /* 0x0001600000047ab9 */ /* 0x000fe40000000800 */
[----:B------:R-:W-:-:S07]  /*0dc0*/  IMAD.U32 R19, RZ, RZ, UR4 ;  /* 0x00000004ff137e24 */ /* 0x000fce000f8e00ff */
.L_x_8:
[----:B------:R-:W-:Y:S02]  /*0dd0*/  ULDC.64 UR4, c[0x0][0x5a0] ;  /* 0x0001680000047ab9 */ /* 0x000fe40000000a00 */
[----:B------:R-:W-:-:S04]  /*0de0*/  ISETP.NE.U32.AND P0, PT, RZ, UR4, PT ;  /* 0x00000004ff007c0c */ /* 0x000fc8000bf05070 */
[----:B------:R-:W-:-:S13]  /*0df0*/  ISETP.NE.AND.EX P0, PT, RZ, UR5, PT, P0 ;  /* 0x00000005ff007c0c */ /* 0x000fda000bf05300 */
[----:B------:R-:W-:Y:S05]  /*0e00*/  @!P0 BRA `(.L_x_10) ;  /* 0x00000000001c8947 */ /* 0x000fea0003800000 */
[----:B01----:R-:W0:Y:S02]  /*0e10*/  LDC.64 R6, c[0x0][0x5a0] ;  /* 0x00016800ff067b82 */ /* 0x003e240000000a00 */
[----:B0-----:R-:W2:Y:S02]  /*0e20*/  LDG.E.64 R6, desc[UR36][R6.64] ;  /* 0x0000002406067981 */ /* 0x001ea4000c1e1b00 */
[----:B--2---:R-:W-:-:S04]  /*0e30*/  ISETP.NE.U32.AND P0, PT, R6, RZ, PT ;  /* 0x000000ff0600720c */ /* 0x004fc80003f05070 */
[----:B------:R-:W-:-:S13]  /*0e40*/  ISETP.NE.AND.EX P0, PT, R7, RZ, PT, P0 ;  /* 0x000000ff0700720c */ /* 0x000fda0003f05300 */
[----:B------:R-:W-:Y:S05]  /*0e50*/  @!P0 BRA `(.L_x_10) ;  /* 0x0000000000088947 */ /* 0x000fea0003800000 */
[----:B------:R0:W5:Y:S01]  /*0e60*/  LD.E R88, desc[UR36][R6.64] ;  /* 0x0000002406587980 */ /* 0x000162000c101900 */
[----:B------:R-:W-:Y:S05]  /*0e70*/  BRA `(.L_x_11) ;  /* 0x0000000000247947 */ /* 0x000fea0003800000 */
.L_x_10:
[----:B------:R-:W-:Y:S02]  /*0e80*/  ULDC.64 UR4, c[0x0][0x590] ;  /* 0x0001640000047ab9 */ /* 0x000fe40000000a00 */
[----:B------:R-:W-:-:S04]  /*0e90*/  ISETP.NE.U32.AND P0, PT, RZ, UR4, PT ;  /* 0x00000004ff007c0c */ /* 0x000fc8000bf05070 */
[----:B------:R-:W-:-:S13]  /*0ea0*/  ISETP.NE.AND.EX P0, PT, RZ, UR5, PT, P0 ;  /* 0x00000005ff007c0c */ /* 0x000fda000bf05300 */
[----:B------:R-:W-:Y:S05]  /*0eb0*/  @!P0 BRA `(.L_x_12) ;  /* 0x00000000000c8947 */ /* 0x000fea0003800000 */
[----:B------:R-:W2:Y:S02]  /*0ec0*/  LDC.64 R88, c[0x0][0x590] ;  /* 0x00016400ff587b82 */ /* 0x000ea40000000a00 */
[----:B--2---:R2:W5:Y:S01]  /*0ed0*/  LDG.E R88, desc[UR36][R88.64] ;  /* 0x0000002458587981 */ /* 0x004562000c1e1900 */
[----:B------:R-:W-:Y:S05]  /*0ee0*/  BRA `(.L_x_11) ;  /* 0x0000000000087947 */ /* 0x000fea0003800000 */
.L_x_12:
[----:B------:R-:W-:Y:S02]  /*0ef0*/  ULDC UR4, c[0x0][0x584] ;  /* 0x0001610000047ab9 */ /* 0x000fe40000000800 */
[----:B------:R-:W-:-:S07]  /*0f00*/  IMAD.U32 R88, RZ, RZ, UR4 ;  /* 0x00000004ff587e24 */ /* 0x000fce000f8e00ff */
.L_x_11:
[----:B------:R-:W-:-:S13]  /*0f10*/  LOP3.LUT P0, RZ, R0, 0xff, RZ, 0xc0, !PT ;  /* 0x000000ff00ff7812 */ /* 0x000fda000780c0ff */
[----:B------:R-:W-:Y:S05]  /*0f20*/  @!P0 EXIT ;  /* 0x000000000000894d */ /* 0x000fea0003800000 */
[----:B------:R-:W3:Y:S01]  /*0f30*/  LDC R90, c[0x0][0x658] ;  /* 0x00019600ff5a7b82 */ /* 0x000ee20000000800 */
[----:B------:R-:W-:Y:S01]  /*0f40*/  LOP3.LUT R14, R14, 0x1, RZ, 0xc0, !PT ;  /* 0x000000010e0e7812 */ /* 0x000fe200078ec0ff */
[----:B------:R-:W-:Y:S01]  /*0f50*/  ULDC.64 UR6, c[0x0][0x288] ;  /* 0x0000a20000067ab9 */ /* 0x000fe20000000a00 */
[----:B------:R-:W-:Y:S01]  /*0f60*/  SHF.R.U32.HI R0, RZ, 0x2, R4 ;  /* 0x00000002ff007819 */ /* 0x000fe20000011604 */
[----:B------:R-:W-:Y:S01]  /*0f70*/  UIADD3 UR4, UR7, 0x7f, URZ ;  /* 0x0000007f07047890 */ /* 0x000fe2000fffe03f */
[----:B------:R-:W-:Y:S01]  /*0f80*/  SHF.R.U32.HI R5, RZ, 0x1, R5 ;  /* 0x00000001ff057819 */ /* 0x000fe20000011605 */
[----:B------:R-:W-:Y:S01]  /*0f90*/  IMAD.SHL.U32 R3, R14, 0x40, RZ ;  /* 0x000000400e037824 */ /* 0x000fe200078e00ff */
[----:B------:R-:W-:Y:S01]  /*0fa0*/  LOP3.LUT R0, R0, 0x7, RZ, 0xc0, !PT ;  /* 0x0000000700007812 */ /* 0x000fe200078ec0ff */
[----:B------:R-:W4:Y:S01]  /*0fb0*/  LDC.64 R92, c[0x0][0x5c8] ;  /* 0x00017200ff5c7b82 */ /* 0x000f220000000a00 */
[----:B------:R-:W-:Y:S01]  /*0fc0*/  USHF.R.S32.HI UR5, URZ, 0x1f, UR4 ;  /* 0x0000001f3f057899 */ /* 0x000fe20008011404 */
[----:B------:R-:W-:Y:S01]  /*0fd0*/  LOP3.LUT R5, R5, 0x30, RZ, 0xc0, !PT ;  /* 0x0000003005057812 */ /* 0x000fe200078ec0ff */
[----:B01----:R-:W-:Y:S01]  /*0fe0*/  IMAD.MOV.U32 R7, RZ, RZ, 0x1 ;  /* 0x00000001ff077424 */ /* 0x003fe200078e00ff */
[--C-:B------:R-:W-:Y:S01]  /*0ff0*/  LOP3.LUT R22, R3, 0x40, R0.reuse, 0xe2, !PT ;  /* 0x0000004003167812 */ /* 0x100fe200078ee200 */
[----:B------:R-:W-:Y:S01]  /*1000*/  ULEA.HI UR5, UR5, UR4, URZ, 0x7 ;  /* 0x0000000405057291 */ /* 0x000fe2000f8f383f */
[-C--:B------:R-:W-:Y:S01]  /*1010*/  IADD3 R3, RZ, -R5.reuse, -R0 ;  /* 0x80000005ff037210 */ /* 0x080fe20007ffe800 */
[----:B------:R-:W-:Y:S01]  /*1020*/  IMAD.U32 R6, RZ, RZ, UR6 ;  /* 0x00000006ff067e24 */ /* 0x000fe2000f8e00ff */
[----:B------:R-:W0:Y:S01]  /*1030*/  LDC R95, c[0x0][0x600] ;  /* 0x00018000ff5f7b82 */ /* 0x000e220000000800 */
[----:B------:R-:W-:Y:S01]  /*1040*/  LOP3.LUT R22, R22, R5, RZ, 0xfc, !PT ;  /* 0x0000000516167212 */ /* 0x000fe200078efcff */
[----:B------:R-:W-:Y:S01]  /*1050*/  IMAD.MOV.U32 R5, RZ, RZ, -0x1 ;  /* 0xffffffffff057424 */ /* 0x000fe200078e00ff */
[----:B------:R-:W-:Y:S01]  /*1060*/  USHF.R.S32.HI UR43, URZ, 0x7, UR5 ;  /* 0x000000073f2b7899 */ /* 0x000fe20008011405 */
[----:B--2---:R-:W-:Y:S01]  /*1070*/  LOP3.LUT R89, R4, 0x3, RZ, 0xc0, !PT ;  /* 0x0000000304597812 */ /* 0x004fe200078ec0ff */
[----:B------:R-:W-:Y:S01]  /*1080*/  IMAD R3, R14, -0x40, R3 ;  /* 0xffffffc00e037824 */ /* 0x000fe200078e0203 */
[----:B------:R-:W-:Y:S01]  /*1090*/  LOP3.LUT R94, R4, 0x80, RZ, 0xc0, !PT ;  /* 0x00000080045e7812 */ /* 0x000fe200078ec0ff */
[----:B------:R-:W-:Y:S01]  /*10a0*/  UISETP.LT.AND UP0, UPT, UR43, 0x1, UPT ;  /* 0x000000012b00788c */ /* 0x000fe2000bf01270 */
[-C--:B---3--:R-:W-:Y:S01]  /*10b0*/  SHF.L.U32 R5, R5, R90.reuse, RZ ;  /* 0x0000005a05057219 */ /* 0x088fe200000006ff */
[----:B------:R-:W-:Y:S01]  /*10c0*/  ULDC UR4, c[0x0][0x284] ;  /* 0x0000a10000047ab9 */ /* 0x000fe20000000800 */
[----:B------:R-:W-:Y:S01]  /*10d0*/  IMAD R89, R89, -0x2, R6 ;  /* 0xfffffffe59597824 */ /* 0x000fe200078e0206 */
[----:B------:R-:W-:Y:S01]  /*10e0*/  USEL UR44, UR43, 0x1, UP0 ;  /* 0x000000012b2c7887 */ /* 0x000fe20008000000 */
[----:B------:R-:W-:Y:S01]  /*10f0*/  SHF.L.U32 R90, R7, R90, RZ ;  /* 0x0000005a075a7219 */ /* 0x000fe200000006ff */
[----:B------:R-:W-:Y:S01]  /*1100*/  VIADD R97, R3, UR4 ;  /* 0x0000000403617c36 */ /* 0x000fe20008000000 */
[----:B------:R-:W-:Y:S01]  /*1110*/  LOP3.LUT R98, R18, 0x1, RZ, 0xfc, !PT ;  /* 0x0000000112627812 */ /* 0x000fe200078efcff */
[----:B------:R-:W-:Y:S01]  /*1120*/  IMAD.MOV.U32 R23, RZ, RZ, RZ ;  /* 0x000000ffff177224 */ /* 0x000fe200078e00ff */
[C---:B----4-:R-:W-:Y:S01]  /*1130*/  SHF.L.U64.HI R91, R92.reuse, 0x3, R93 ;  /* 0x000000035c5b7819 */ /* 0x050fe2000001025d */
[----:B------:R-:W-:Y:S01]  /*1140*/  IMAD.SHL.U32 R92, R92, 0x8, RZ ;  /* 0x000000085c5c7824 */ /* 0x000fe200078e00ff */
[----:B------:R-:W-:Y:S01]  /*1150*/  SHF.R.U32.HI R94, RZ, 0x7, R94 ;  /* 0x00000007ff5e7819 */ /* 0x000fe2000001165e */
[----:B------:R-:W-:Y:S01]  /*1160*/  IMAD.SHL.U32 R93, R4, 0x2, RZ ;  /* 0x00000002045d7824 */ /* 0x000fe200078e00ff */
[----:B------:R-:W-:Y:S01]  /*1170*/  LOP3.LUT R96, RZ, R5, RZ, 0x33, !PT ;  /* 0x00000005ff607212 */ /* 0x000fe200078e33ff */
[----:B------:R-:W-:Y:S01]  /*1180*/  UIADD3 UR44, UR43, -UR44, URZ ;  /* 0x8000002c2b2c7290 */ /* 0x000fe2000fffe03f */
[----:B------:R-:W-:Y:S01]  /*1190*/  UMOV UR40, URZ ;  /* 0x0000003f00287c82 */ /* 0x000fe20008000000 */
[----:B0-----:R-:W-:Y:S01]  /*11a0*/  VIADD R95, R95, 0xffffffff ;  /* 0xffffffff5f5f7836 */ /* 0x001fe20000000000 */
[----:B------:R-:W-:-:S09]  /*11b0*/  UMOV UR42, URZ ;  /* 0x0000003f002a7c82 */ /* 0x000fd20008000000 */
.L_x_158:
[----:B0-----:R-:W0:Y:S01]  /*11c0*/  SHFL.IDX PT, R0, R94, RZ, 0x1f ;  /* 0x00001fff5e007589 */ /* 0x001e2200000e0000 */
[----:B-1----:R-:W1:Y:S01]  /*11d0*/  S2UR UR7, SR_CgaCtaId ;  /* 0x00000000000779c3 */ /* 0x002e620000008800 */
[----:B------:R-:W-:Y:S01]  /*11e0*/  UMOV UR6, 0x400 ;  /* 0x0000040000067882 */ /* 0x000fe20000000000 */
[----:B0-----:R-:W-:Y:S01]  /*11f0*/  R2UR UR4, R0 ;  /* 0x00000000000472ca */ /* 0x001fe200000e0000 */
[----:B-1----:R-:W-:-:S12]  /*1200*/  ULEA UR46, UR7, UR6, 0x18 ;  /* 0x00000006072e7291 */ /* 0x002fd8000f8ec03f */
[----:B------:R-:W-:-:S04]  /*1210*/  ULEA.HI UR5, UR4, UR4, URZ, 0x1 ;  /* 0x0000000404057291 */ /* 0x000fc8000f8f083f */
[----:B------:R-:W-:-:S04]  /*1220*/  ULOP3.LUT UR5, UR5, 0x7fffe, URZ, 0xc0, !UPT ;  /* 0x0007fffe05057892 */ /* 0x000fc8000f8ec03f */
[----:B------:R-:W-:-:S03]  /*1230*/  UIADD3 UR5, UR4, -UR5, URZ ;  /* 0x8000000504057290 */ /* 0x000fc6000fffe03f */
[----:B------:R-:W-:Y:S01]  /*1240*/  ULDC UR4, c[0x0][0x28c] ;  /* 0x0000a30000047ab9 */ /* 0x000fe20000000800 */
[----:B------:R-:W-:Y:S01]  /*1250*/  ULEA UR5, UR5, UR46, 0xd ;  /* 0x0000002e05057291 */ /* 0x000fe2000f8e683f */
[----:B------:R-:W-:-:S03]  /*1260*/  ISETP.LT.AND P0, PT, RZ, UR4, PT ;  /* 0x00000004ff007c0c */ /* 0x000fc6000bf01270 */
[----:B------:R-:W-:-:S04]  /*1270*/  UIADD3 UR5, UR5, 0x100, URZ ;  /* 0x0000010005057890 */ /* 0x000fc8000fffe03f */
[----:B------:R-:W-:-:S04]  /*1280*/  USHF.R.U32.HI UR5, URZ, 0x4, UR5 ;  /* 0x000000043f057899 */ /* 0x000fc80008011605 */
[----:B------:R-:W-:-:S04]  /*1290*/  ULOP3.LUT UR5, UR5, 0x3fff, URZ, 0xc0, !UPT ;  /* 0x00003fff05057892 */ /* 0x000fc8000f8ec03f */
[----:B------:R-:W-:Y:S01]  /*12a0*/  ULOP3.LUT UR45, UR5, 0x10000, URZ, 0xfc, !UPT ;  /* 0x00010000052d7892 */ /* 0x000fe2000f8efc3f */
[----:B--2345:R-:W-:Y:S11]  /*12b0*/  @P0 BRA `(.L_x_13) ;  /* 0x0000000000400947 */ /* 0x03cff60003800000 */
[----:B------:R-:W-:Y:S01]  /*12c0*/  MOV R0, 0x0 ;  /* 0x0000000000007802 */ /* 0x000fe20000000f00 */
[----:B------:R-:W-:Y:S01]  /*12d0*/  ULDC.64 UR4, c[0x4][0x68] ;  /* 0x01001a0000047ab9 */ /* 0x000fe20000000a00 */
[----:B------:R-:W-:Y:S01]  /*12e0*/  ULDC.64 UR6, c[0x4][0x8] ;  /* 0x0100020000067ab9 */ /* 0x000fe20000000a00 */
[----:B------:R-:W-:Y:S01]  /*12f0*/  IMAD.U32 R4, RZ, RZ, UR4 ;  /* 0x00000004ff047e24 */ /* 0x000fe2000f8e00ff */
[----:B------:R0:W1:Y:S01]  /*1300*/  LDC.64 R14, c[0x4][R0] ;  /* 0x01000000000e7b82 */ /* 0x0000620000000a00 */
[----:B------:R-:W-:Y:S01]  /*1310*/  IMAD.U32 R5, RZ, RZ, UR5 ;  /* 0x00000005ff057e24 */ /* 0x000fe2000f8e00ff */
[----:B------:R-:W-:Y:S01]  /*1320*/  ULDC.64 UR4, c[0x4][0x70] ;  /* 0x01001c0000047ab9 */ /* 0x000fe20000000a00 */
[----:B------:R-:W-:Y:S02]  /*1330*/  IMAD.U32 R10, RZ, RZ, UR6 ;  /* 0x00000006ff0a7e24 */ /* 0x000fe4000f8e00ff */
[----:B------:R-:W-:Y:S02]  /*1340*/  IMAD.U32 R6, RZ, RZ, UR4 ;  /* 0x00000004ff067e24 */ /* 0x000fe4000f8e00ff */
[----:B------:R-:W-:-:S02]  /*1350*/  IMAD.U32 R7, RZ, RZ, UR5 ;  /* 0x00000005ff077e24 */ /* 0x000fc4000f8e00ff */
[----:B------:R-:W-:Y:S02]  /*1360*/  IMAD.U32 R11, RZ, RZ, UR7 ;  /* 0x00000007ff0b7e24 */ /* 0x000fe4000f8e00ff */
[----:B------:R-:W-:Y:S02]  /*1370*/  IMAD.MOV.U32 R8, RZ, RZ, 0x1e1 ;  /* 0x000001e1ff087424 */ /* 0x000fe400078e00ff */
[----:B------:R-:W-:Y:S02]  /*1380*/  IMAD.MOV.U32 R12, RZ, RZ, 0x1 ;  /* 0x00000001ff0c7424 */ /* 0x000fe400078e00ff */
[----:B0-----:R-:W-:-:S07]  /*1390*/  IMAD.MOV.U32 R13, RZ, RZ, RZ ;  /* 0x000000ffff0d7224 */ /* 0x001fce00078e00ff */
[----:B------:R-:W-:-:S07]  /*13a0*/  LEPC R20, `(.L_x_13) ;  /* 0x000000001014794e */ /* 0x000fce0000000000 */
[----:B-1---5:R-:W-:Y:S05]  /*13b0*/  CALL.ABS.NOINC R14 ;  /* 0x000000000e007343 */ /* 0x022fea0003c00000 */
.L_x_13:
[----:B------:R-:W-:-:S13]  /*13c0*/  ISETP.NE.AND P0, PT, R98, 0x3, PT ;  /* 0x000000036200780c */ /* 0x000fda0003f05270 */
[----:B------:R-:W-:Y:S05]  /*13d0*/  @!P0 BRA `(.L_x_14) ;  /* 0x0000000000048947 */ /* 0x000fea0003800000 */
[----:B------:R-:W-:Y:S01]  /*13e0*/  BPT.TRAP 0x1 ;  /* 0x000000040000795c */ /* 0x000fe20000300000 */
.L_x_14:
[----:B------:R-:W-:Y:S02]  /*13f0*/  IMAD.U32 R3, RZ, RZ, UR42 ;  /* 0x0000002aff037e24 */ /* 0x000fe4000f8e00ff */
[----:B------:R-:W-:-:S03]  /*1400*/  IMAD.U32 R0, RZ, RZ, UR40 ;  /* 0x00000028ff007e24 */ /* 0x000fc6000f8e00ff */
[----:B------:R-:W-:Y:S02]  /*1410*/  LEA R3, R3, UR46, 0x3 ;  /* 0x0000002e03037c11 */ /* 0x000fe4000f8e18ff */
[----:B------:R-:W-:-:S04]  /*1420*/  SHF.L.U32 R0, R0, 0x1f, RZ ;  /* 0x0000001f00007819 */ /* 0x000fc800000006ff */
[----:B------:R0:W1:Y:S01]  /*1430*/  SYNCS.PHASECHK.TRANS64.TRYWAIT P1, [R3+URZ], R0 ;  /* 0x00000000030075a7 */ /* 0x000062000802017f */
[----:B------:R-:W-:Y:S05]  /*1440*/  @!P0 BRA `(.L_x_15) ;  /* 0x0000000000048947 */ /* 0x000fea0003800000 */
[----:B------:R-:W-:Y:S01]  /*1450*/  BPT.TRAP 0x1 ;  /* 0x000000040000795c */ /* 0x000fe20000300000 */
.L_x_15:
[----:B------:R-:W-:-:S05]  /*1460*/  IMAD.U32 R4, RZ, RZ, UR44 ;  /* 0x0000002cff047e24 */ /* 0x000fca000f8e00ff */
[----:B------:R-:W-:Y:S01]  /*1470*/  ISETP.GE.AND P2, PT, R4, 0x1, PT ;  /* 0x000000010400780c */ /* 0x000fe20003f46270 */
[----:B-1----:R-:W-:-:S12]  /*1480*/  @P1 BRA `(.L_x_16) ;  /* 0x0000000000081947 */ /* 0x002fd80003800000 */
[----:B------:R-:W1:Y:S02]  /*1490*/  SYNCS.PHASECHK.TRANS64.TRYWAIT P1, [R3+URZ], R0 ;  /* 0x00000000030075a7 */ /* 0x000e64000802017f */
[----:B-1----:R-:W-:Y:S05]  /*14a0*/  @!P1 BRA `(.L_x_17) ;  /* 0x00000068008c9947 */ /* 0x002fea0003800000 */
.L_x_16:
[----:B------:R-:W-:Y:S05]  /*14b0*/  WARPSYNC.ALL ;  /* 0x0000000000007948 */ /* 0x000fea0003800000 */
[----:B------:R-:W-:Y:S01]  /*14c0*/  UIADD3 UR4, UR46, 0x20100, URZ ;  /* 0x000201002e047890 */ /* 0x000fe2000fffe03f */
[----:B------:R-:W-:Y:S01]  /*14d0*/  WARPGROUP.ARRIVE ;  /* 0x00000000000079c5 */ /* 0x000fe20000000000 */
[----:B------:R-:W-:Y:S02]  /*14e0*/  ULEA UR5, UR42, UR45, 0xb ;  /* 0x0000002d2a057291 */ /* 0x000fe4000f8e583f */
[----:B------:R-:W-:Y:S01]  /*14f0*/  USHF.R.U32.HI UR4, URZ, 0x4, UR4 ;  /* 0x000000043f047899 */ /* 0x000fe20008011604 */
[----:B------:R-:W-:Y:S01]  /*1500*/  UMOV UR9, 0x40000040 ;  /* 0x4000004000097882 */ /* 0x000fe20000000000 */
[----:B------:R-:W-:-:S02]  /*1510*/  UMOV UR11, 0x40000040 ;  /* 0x40000040000b7882 */ /* 0x000fc40000000000 */
[----:B------:R-:W-:Y:S01]  /*1520*/  ULOP3.LUT UR4, UR4, 0x3fff, URZ, 0xc0, !UPT ;  /* 0x00003fff04047892 */ /* 0x000fe2000f8ec03f */
[----:B------:R-:W-:-:S03]  /*1530*/  UMOV UR8, UR5 ;  /* 0x0000000500087c82 */ /* 0x000fc60008000000 */
[----:B------:R-:W-:-:S04]  /*1540*/  ULOP3.LUT UR4, UR4, 0x10000, URZ, 0xfc, !UPT ;  /* 0x0001000004047892 */ /* 0x000fc8000f8efc3f */
[----:B------:R-:W-:-:S07]  /*1550*/  ULEA UR6, UR42, UR4, 0xb ;  /* 0x000000042a067291 */ /* 0x000fce000f8e583f */
[----:B------:R-:W-:Y:S02]  /*1560*/  UMOV UR10, UR6 ;  /* 0x00000006000a7c82 */ /* 0x000fe40008000000 */
[----:B------:R-:W-:Y:S01]  /*1570*/  HGMMA.64x128x16.F32 R24, gdesc[UR8], RZ, !UPT, gsb0 ;  /* 0x01e00000081879f0 */ /* 0x000fe2000c0008ff */
[----:B------:R-:W-:Y:S02]  /*1580*/  UIADD3 UR8, UR5, 0x2, URZ ;  /* 0x0000000205087890 */ /* 0x000fe4000fffe03f */
[----:B------:R-:W-:Y:S01]  /*1590*/  UIADD3 UR10, UR6, 0x2, URZ ;  /* 0x00000002060a7890 */ /* 0x000fe2000fffe03f */
[----:B------:R-:W-:Y:S01]  /*15a0*/  UMOV UR9, 0x40000040 ;  /* 0x4000004000097882 */ /* 0x000fe20000000000 */
[----:B------:R-:W-:Y:S01]  /*15b0*/  UMOV UR11, 0x40000040 ;  /* 0x40000040000b7882 */ /* 0x000fe20000000000 */
[----:B------:R-:W-:Y:S02]  /*15c0*/  WARPGROUP.DEPBAR.LE gsb0, 0x0 ;  /* 0x00008000000079c5 */ /* 0x000fe40000010000 */
[----:B------:R-:W-:-:S06]  /*15d0*/  WARPGROUP.ARRIVE ;  /* 0x00000000000079c5 */ /* 0x000fcc0000000000 */
[----:B------:R-:W-:Y:S01]  /*15e0*/  HGMMA.64x128x16.F32 R24, gdesc[UR8], R24, gsb0 ;  /* 0x01e00000081879f0 */ /* 0x000fe20008000818 */
        /* <DEDUP_REMOVED lines=41> */
[----:B------:R-:W-:Y:S03]  /*1880*/  HGMMA.64x128x16.F32 R24, gdesc[UR8], R24, gsb0 ;  /* 0x01e00000081879f0 */ /* 0x000fe60008000818 */
[----:B------:R-:W-:Y:S02]  /*1890*/  WARPGROUP.DEPBAR.LE gsb0, 0x0 ;  /* 0x00008000000079c5 */ /* 0x000fe40000010000 */
[----:B------:R-:W-:Y:S05]  /*18a0*/  @!P2 BRA `(.L_x_18) ;  /* 0x00000004008ca947 */ /* 0x000fea0003800000 */
[----:B------:R-:W-:Y:S01]  /*18b0*/  UIADD3 UR5, UR42, 0x1, URZ ;  /* 0x000000012a057890 */ /* 0x000fe2000fffe03f */
[----:B01----:R-:W-:-:S03]  /*18c0*/  IMAD.U32 R0, RZ, RZ, UR44 ;  /* 0x0000002cff007e24 */ /* 0x003fc6000f8e00ff */
[----:B------:R-:W-:-:S04]  /*18d0*/  UISETP.NE.AND UP0, UPT, UR5, 0x4, UPT ;  /* 0x000000040500788c */ /* 0x000fc8000bf05270 */
[----:B------:R-:W-:Y:S02]  /*18e0*/  USEL UR6, URZ, 0x1, UP0 ;  /* 0x000000013f067887 */ /* 0x000fe40008000000 */
[----:B------:R-:W-:Y:S02]  /*18f0*/  USEL UR5, UR5, URZ, UP0 ;  /* 0x0000003f05057287 */ /* 0x000fe40008000000 */
[----:B------:R-:W-:-:S06]  /*1900*/  ULOP3.LUT UR6, UR40, UR6, URZ, 0x3c, !UPT ;  /* 0x0000000628067292 */ /* 0x000fcc000f8e3c3f */
[----:B------:R-:W-:Y:S01]  /*1910*/  IMAD.U32 R5, RZ, RZ, UR6 ;  /* 0x00000006ff057e24 */ /* 0x000fe2000f8e00ff */
[----:B------:R-:W-:-:S06]  /*1920*/  UMOV UR6, UR42 ;  /* 0x0000002a00067c82 */ /* 0x000fcc0008000000 */
.L_x_25:
[----:B01----:R-:W-:Y:S05]  /*1930*/  @!P0 BRA `(.L_x_19) ;  /* 0x0000000000048947 */ /* 0x003fea0003800000 */
[----:B------:R-:W-:Y:S01]  /*1940*/  BPT.TRAP 0x1 ;  /* 0x000000040000795c */ /* 0x000fe20000300000 */
.L_x_19:
[----:B------:R-:W0:Y:S01]  /*1950*/  S2UR UR8, SR_CgaCtaId ;  /* 0x00000000000879c3 */ /* 0x000e220000008800 */
[----:B------:R-:W-:Y:S01]  /*1960*/  UMOV UR7, 0x400 ;  /* 0x0000040000077882 */ /* 0x000fe20000000000 */
[----:B------:R-:W-:Y:S01]  /*1970*/  SHF.L.U32 R3, R5, 0x1f, RZ ;  /* 0x0000001f05037819 */ /* 0x000fe200000006ff */
[----:B0-----:R-:W-:-:S04]  /*1980*/  ULEA UR7, UR8, UR7, 0x18 ;  /* 0x0000000708077291 */ /* 0x001fc8000f8ec03f */
[----:B------:R-:W-:-:S09]  /*1990*/  ULEA UR8, UR5, UR7, 0x3 ;  /* 0x0000000705087291 */ /* 0x000fd2000f8e183f */
[----:B------:R0:W1:Y:S01]  /*19a0*/  SYNCS.PHASECHK.TRANS64.TRYWAIT P1, [UR8], R3 ;  /* 0x00000003ff0075a7 */ /* 0x0000620008020148 */
[----:B------:R-:W-:Y:S05]  /*19b0*/  @!P0 BRA `(.L_x_20) ;  /* 0x0000000000048947 */ /* 0x000fea0003800000 */
[----:B------:R-:W-:Y:S01]  /*19c0*/  BPT.TRAP 0x1 ;  /* 0x000000040000795c */ /* 0x000fe20000300000 */
.L_x_20:
[----:B-1----:R-:W-:Y:S05]  /*19d0*/  @P1 BRA `(.L_x_21) ;  /* 0x0000000000081947 */ /* 0x002fea0003800000 */
[----:B------:R-:W1:Y:S02]  /*19e0*/  SYNCS.PHASECHK.TRANS64.TRYWAIT P1, [UR8], R3 ;  /* 0x00000003ff0075a7 */ /* 0x000e640008020148 */
[----:B-1----:R-:W-:Y:S05]  /*19f0*/  @!P1 BRA `(.L_x_22) ;  /* 0x00000064004c9947 */ /* 0x002fea0003800000 */
.L_x_21:
[----:B------:R-:W-:Y:S01]  /*1a00*/  ULEA UR12, UR5, UR45, 0xb ;  /* 0x0000002d050c7291 */ /* 0x000fe2000f8e583f */
[----:B------:R-:W-:Y:S01]  /*1a10*/  WARPGROUP.ARRIVE ;  /* 0x00000000000079c5 */ /* 0x000fe20000000000 */
[----:B------:R-:W-:Y:S01]  /*1a20*/  ULEA UR13, UR5, UR4, 0xb ;  /* 0x00000004050d7291 */ /* 0x000fe2000f8e583f */
[----:B------:R-:W-:Y:S01]  /*1a30*/  UMOV UR9, 0x40000040 ;  /* 0x4000004000097882 */ /* 0x000fe20000000000 */
[----:B------:R-:W-:-:S03]  /*1a40*/  UMOV UR11, 0x40000040 ;  /* 0x40000040000b7882 */ /* 0x000fc60000000000 */
[----:B------:R-:W-:Y:S02]  /*1a50*/  UMOV UR8, UR12 ;  /* 0x0000000c00087c82 */ /* 0x000fe40008000000 */
[----:B------:R-:W-:Y:S02]  /*1a60*/  UMOV UR10, UR13 ;  /* 0x0000000d000a7c82 */ /* 0x000fe40008000000 */
[----:B------:R-:W-:Y:S01]  /*1a70*/  HGMMA.64x128x16.F32 R24, gdesc[UR8], R24, gsb0 ;  /* 0x01e00000081879f0 */ /* 0x000fe20008000818 */
[----:B------:R-:W-:Y:S02]  /*1a80*/  UIADD3 UR8, UR12, 0x2, URZ ;  /* 0x000000020c087890 */ /* 0x000fe4000fffe03f */
[----:B------:R-:W-:Y:S01]  /*1a90*/  UIADD3 UR10, UR13, 0x2, URZ ;  /* 0x000000020d0a7890 */ /* 0x000fe2000fffe03f */
[----:B------:R-:W-:Y:S01]  /*1aa0*/  UMOV UR9, 0x40000040 ;  /* 0x4000004000097882 */ /* 0x000fe20000000000 */
[----:B------:R-:W-:Y:S01]  /*1ab0*/  UMOV UR11, 0x40000040 ;  /* 0x40000040000b7882 */ /* 0x000fe20000000000 */
[----:B------:R-:W-:-:S02]  /*1ac0*/  WARPGROUP.DEPBAR.LE gsb0, 0x0 ;  /* 0x00008000000079c5 */ /* 0x000fc40000010000 */
        /* <DEDUP_REMOVED lines=46> */
[----:B------:R-:W-:Y:S01]  /*1db0*/  BPT.TRAP 0x1 ;  /* 0x000000040000795c */ /* 0x000fe20000300000 */
.L_x_23:
[----:B------:R-:W-:Y:S01]  /*1dc0*/  ULEA UR7, UR6, UR7, 0x3 ;  /* 0x0000000706077291 */ /* 0x000fe2000f8e183f */
[----:B------:R-:W-:-:S03]  /*1dd0*/  ISETP.GT.U32.AND P1, PT, R18, 0x1, PT ;  /* 0x000000011200780c */ /* 0x000fc60003f24070 */
[----:B------:R-:W-:-:S04]  /*1de0*/  UIADD3 UR7, UR7, 0x20, URZ ;  /* 0x0000002007077890 */ /* 0x000fc8000fffe03f */
[----:B------:R-:W-:-:S09]  /*1df0*/  UPRMT UR7, URZ, 0x654, UR7 ;  /* 0x000006543f077896 */ /* 0x000fd20008000007 */
[----:B------:R-:W-:Y:S01]  /*1e00*/  SYNCS.ARRIVE.TRANS64.RED.A1T0 RZ, [UR7], RZ ;  /* 0x000000ffffff79a7 */ /* 0x000fe20008100407 */
[----:B------:R-:W-:Y:S05]  /*1e10*/  @P1 BRA `(.L_x_24) ;  /* 0x0000000000041947 */ /* 0x000fea0003800000 */
[----:B------:R-:W-:Y:S01]  /*1e20*/  BPT.TRAP 0x1 ;  /* 0x000000040000795c */ /* 0x000fe20000300000 */
.L_x_24:
[----:B------:R-:W-:Y:S01]  /*1e30*/  UIADD3 UR5, UR5, 0x1, URZ ;  /* 0x0000000105057890 */ /* 0x000fe2000fffe03f */
[C---:B------:R-:W-:Y:S01]  /*1e40*/  ISETP.GT.AND P1, PT, R0.reuse, 0x1, PT ;  /* 0x000000010000780c */ /* 0x040fe20003f24270 */
[----:B------:R-:W-:Y:S01]  /*1e50*/  UIADD3 UR6, UR6, 0x1, URZ ;  /* 0x0000000106067890 */ /* 0x000fe2000fffe03f */
[----:B------:R-:W-:Y:S01]  /*1e60*/  VIADD R0, R0, 0xffffffff ;  /* 0xffffffff00007836 */ /* 0x000fe20000000000 */
[----:B------:R-:W-:Y:S02]  /*1e70*/  UISETP.NE.AND UP0, UPT, UR5, 0x4, UPT ;  /* 0x000000040500788c */ /* 0x000fe4000bf05270 */
[----:B------:R-:W-:Y:S02]  /*1e80*/  UISETP.NE.AND UP1, UPT, UR6, 0x4, UPT ;  /* 0x000000040600788c */ /* 0x000fe4000bf25270 */
[----:B------:R-:W-:Y:S02]  /*1e90*/  USEL UR7, URZ, 0x1, UP0 ;  /* 0x000000013f077887 */ /* 0x000fe40008000000 */
[----:B------:R-:W-:-:S02]  /*1ea0*/  USEL UR5, UR5, URZ, UP0 ;  /* 0x0000003f05057287 */ /* 0x000fc40008000000 */
[----:B------:R-:W-:Y:S02]  /*1eb0*/  USEL UR6, UR6, URZ, UP1 ;  /* 0x0000003f06067287 */ /* 0x000fe40008800000 */
[----:B------:R-:W-:Y:S01]  /*1ec0*/  LOP3.LUT R5, R5, UR7, RZ, 0x3c, !PT ;  /* 0x0000000705057c12 */ /* 0x000fe2000f8e3cff */
[----:B------:R-:W-:Y:S09]  /*1ed0*/  @P1 BRA `(.L_x_25) ;  /* 0xfffffff800941947 */ /* 0x000ff2000383ffff */
.L_x_18:
[----:B01----:R-:W0:Y:S02]  /*1ee0*/  LDC R0, c[0x0][0x28c] ;  /* 0x0000a300ff007b82 */ /* 0x003e240000000800 */
[----:B0-----:R-:W-:-:S13]  /*1ef0*/  ISETP.GE.AND P1, PT, R0, 0x1, PT ;  /* 0x000000010000780c */ /* 0x001fda0003f26270 */
[----:B------:R-:W-:Y:S05]  /*1f00*/  @!P1 BRA `(.L_x_26) ;  /* 0x0000000000389947 */ /* 0x000fea0003800000 */
[----:B------:R-:W-:Y:S05]  /*1f10*/  @!P0 BRA `(.L_x_27) ;  /* 0x0000000000048947 */ /* 0x000fea0003800000 */
[----:B------:R-:W-:Y:S01]  /*1f20*/  BPT.TRAP 0x1 ;  /* 0x000000040000795c */ /* 0x000fe20000300000 */
.L_x_27:
[----:B------:R-:W0:Y:S01]  /*1f30*/  S2UR UR6, SR_CgaCtaId ;  /* 0x00000000000679c3 */ /* 0x000e220000008800 */
[----:B------:R-:W-:Y:S01]  /*1f40*/  UIADD3 UR4, UR44, UR42, URZ ;  /* 0x0000002a2c047290 */ /* 0x000fe2000fffe03f */
[----:B------:R-:W-:Y:S01]  /*1f50*/  ISETP.GT.U32.AND P0, PT, R18, 0x1, PT ;  /* 0x000000011200780c */ /* 0x000fe20003f04070 */
[----:B------:R-:W-:Y:S02]  /*1f60*/  UMOV UR5, 0x400 ;  /* 0x0000040000057882 */ /* 0x000fe40000000000 */
[----:B------:R-:W-:-:S04]  /*1f70*/  USHF.L.U32 UR4, UR4, 0x3, URZ ;  /* 0x0000000304047899 */ /* 0x000fc8000800063f */
[----:B------:R-:W-:Y:S02]  /*1f80*/  ULOP3.LUT UR4, UR4, 0x18, URZ, 0xc0, !UPT ;  /* 0x0000001804047892 */ /* 0x000fe4000f8ec03f */
[----:B0-----:R-:W-:-:S04]  /*1f90*/  ULEA UR5, UR6, UR5, 0x18 ;  /* 0x0000000506057291 */ /* 0x001fc8000f8ec03f */
[----:B------:R-:W-:-:S04]  /*1fa0*/  UIADD3 UR4, UR5, 0x20, UR4 ;  /* 0x0000002005047890 */ /* 0x000fc8000fffe004 */
[----:B------:R-:W-:-:S09]  /*1fb0*/  UPRMT UR4, URZ, 0x654, UR4 ;  /* 0x000006543f047896 */ /* 0x000fd20008000004 */
[----:B------:R-:W-:Y:S01]  /*1fc0*/  SYNCS.ARRIVE.TRANS64.RED.A1T0 RZ, [UR4], RZ ;  /* 0x000000ffffff79a7 */ /* 0x000fe20008100404 */
[----:B------:R-:W-:Y:S05]  /*1fd0*/  @P0 BRA `(.L_x_26) ;  /* 0x0000000000040947 */ /* 0x000fea0003800000 */
[----:B------:R-:W-:Y:S01]  /*1fe0*/  BPT.TRAP 0x1 ;  /* 0x000000040000795c */ /* 0x000fe20000300000 */
.L_x_26:
[----:B------:R-:W-:Y:S01]  /*1ff0*/  IMAD.SHL.U32 R6, R100, 0x80, RZ ;  /* 0x0000008064067824 */ /* 0x000fe200078e00ff */
[----:B------:R-:W-:Y:S01]  /*2000*/  ULDC UR6, c[0x0][0x288] ;  /* 0x0000a20000067ab9 */ /* 0x000fe20000000800 */
[----:B------:R-:W-:Y:S01]  /*2010*/  SHF.R.S32.HI R11, RZ, 0x1f, R99 ;  /* 0x0000001fff0b7819 */ /* 0x000fe20000011463 */
[C---:B------:R-:W-:Y:S01]  /*2020*/  IMAD.SHL.U32 R10, R101.reuse, 0x80, RZ ;  /* 0x00000080650a7824 */ /* 0x040fe200078e00ff */
[----:B------:R-:W-:Y:S01]  /*2030*/  ULDC.64 UR4, c[0x0][0x5d0] ;  /* 0x0001740000047ab9 */ /* 0x000fe20000000a00 */
[C---:B------:R-:W-:Y:S01]  /*2040*/  LOP3.LUT R8, R6.reuse, 0x6, R93, 0xf8, !PT ;  /* 0x0000000606087812 */ /* 0x040fe200078ef85d */
[----:B------:R-:W-:Y:S01]  /*2050*/  IMAD.WIDE R100, R101, 0x80, R22 ;  /* 0x0000008065647825 */ /* 0x000fe200078e0216 */
[----:B------:R-:W-:Y:S01]  /*2060*/  ISETP.GE.AND P0, PT, R6, UR6, PT ;  /* 0x0000000606007c0c */ /* 0x000fe2000bf06270 */
[----:B------:R-:W-:Y:S01]  /*2070*/  ULDC UR6, c[0x0][0x284] ;  /* 0x0000a10000067ab9 */ /* 0x000fe20000000800 */
[----:B------:R-:W-:Y:S01]  /*2080*/  SHF.R.S32.HI R9, RZ, 0x1f, R8 ;  /* 0x0000001fff097819 */ /* 0x000fe20000011408 */
[----:B------:R-:W-:Y:S01]  /*2090*/  IMAD R0, R11, UR4, RZ ;  /* 0x000000040b007c24 */ /* 0x000fe2000f8e02ff */
[----:B------:R-:W-:-:S03]  /*20a0*/  ISETP.GE.OR P0, PT, R10, UR6, P0 ;  /* 0x000000060a007c0c */ /* 0x000fc60008706670 */
[C---:B------:R-:W-:Y:S02]  /*20b0*/  IMAD R3, R99.reuse, UR5, R0 ;  /* 0x0000000563037c24 */ /* 0x040fe4000f8e0200 */
[----:B------:R-:W-:Y:S01]  /*20c0*/  IMAD.WIDE.U32 R4, R99, UR4, R8 ;  /* 0x0000000463047c25 */ /* 0x000fe2000f8e0008 */
[----:B------:R-:W-:-:S03]  /*20d0*/  ULDC.64 UR4, c[0x0][0x5c8] ;  /* 0x0001720000047ab9 */ /* 0x000fc60000000a00 */
[----:B------:R-:W-:Y:S02]  /*20e0*/  IMAD R7, R101, UR4, RZ ;  /* 0x0000000465077c24 */ /* 0x000fe4000f8e02ff */
[----:B------:R-:W-:Y:S02]  /*20f0*/  IMAD.IADD R5, R5, 0x1, R3 ;  /* 0x0000000105057824 */ /* 0x000fe400078e0203 */
[C---:B------:R-:W-:Y:S02]  /*2100*/  IMAD R7, R100.reuse, UR5, R7 ;  /* 0x0000000564077c24 */ /* 0x040fe4000f8e0207 */
[----:B------:R-:W-:-:S04]  /*2110*/  IMAD.WIDE.U32 R102, R100, UR4, R4 ;  /* 0x0000000464667c25 */ /* 0x000fc8000f8e0004 */
[----:B------:R-:W-:Y:S01]  /*2120*/  IMAD.MOV.U32 R0, RZ, RZ, -0x1 ;  /* 0xffffffffff007424 */ /* 0x000fe200078e00ff */
[----:B------:R-:W-:Y:S06]  /*2130*/  @P0 BRA `(.L_x_28) ;  /* 0x00000040001c0947 */ /* 0x000fec0003800000 */
[----:B-----5:R-:W-:Y:S01]  /*2140*/  FSETP.NEU.AND P0, PT, R88, RZ, PT ;  /* 0x000000ff5800720b */ /* 0x020fe20003f0d000 */
[----:B------:R-:W-:Y:S01]  /*2150*/  IMAD.IADD R4, R89, 0x1, -R6 ;  /* 0x0000000159047824 */ /* 0x000fe200078e0a06 */
[----:B------:R-:W-:Y:S01]  /*2160*/  BSSY B0, `(.L_x_28) ;  /* 0x0000404000007945 */ /* 0x000fe20003800000 */
[----:B------:R-:W-:Y:S02]  /*2170*/  IMAD.IADD R3, R97, 0x1, -R10 ;  /* 0x0000000161037824 */ /* 0x000fe400078e0a0a */
[----:B------:R-:W-:Y:S01]  /*2180*/  IMAD.IADD R113, R103, 0x1, R7 ;  /* 0x0000000167717824 */ /* 0x000fe200078e0207 */
[----:B------:R-:W-:-:S04]  /*2190*/  ISETP.GT.AND P2, PT, R4, RZ, PT ;  /* 0x000000ff0400720c */ /* 0x000fc80003f44270 */
[----:B------:R-:W-:-:S03]  /*21a0*/  ISETP.GT.AND P1, PT, R3, RZ, P2 ;  /* 0x000000ff0300720c */ /* 0x000fc60001724270 */
[----:B------:R-:W-:Y:S10]  /*21b0*/  @!P0 BRA `(.L_x_29) ;  /* 0x0000002c00288947 */ /* 0x000ff40003800000 */
[----:B------:R-:W0:Y:S01]  /*21c0*/  LDC.64 R106, c[0x0][0x5b8] ;  /* 0x00016e00ff6a7b82 */ /* 0x000e220000000a00 */
[----:B------:R-:W-:-:S07]  /*21d0*/  ULDC.64 UR4, c[0x0][0x5c0] ;  /* 0x0001700000047ab9 */ /* 0x000fce0000000a00 */
[----:B------:R-:W1:Y:S08]  /*21e0*/  LDC.64 R108, c[0x0][0x5b0] ;  /* 0x00016c00ff6c7b82 */ /* 0x000e700000000a00 */
[----:B------:R-:W2:Y:S01]  /*21f0*/  LDC.64 R110, c[0x0][0x5a8] ;  /* 0x00016a00ff6e7b82 */ /* 0x000ea20000000a00 */
[-C--:B0-----:R-:W-:Y:S02]  /*2200*/  IMAD R6, R11, R106.reuse, RZ ;  /* 0x0000006a0b067224 */ /* 0x081fe400078e02ff */
[----:B------:R-:W-:-:S04]  /*2210*/  IMAD.WIDE.U32 R104, R99, R106, R8 ;  /* 0x0000006a63687225 */ /* 0x000fc800078e0008 */
[----:B------:R-:W-:Y:S02]  /*2220*/  IMAD R103, R99, R107, R6 ;  /* 0x0000006b63677224 */ /* 0x000fe400078e0206 */
[-C--:B-1----:R-:W-:Y:S02]  /*2230*/  IMAD R5, R101, R108.reuse, RZ ;  /* 0x0000006c65057224 */ /* 0x082fe400078e02ff */
[----:B------:R-:W-:Y:S02]  /*2240*/  IMAD.IADD R13, R105, 0x1, R103 ;  /* 0x00000001690d7824 */ /* 0x000fe400078e0267 */
[----:B------:R-:W-:Y:S02]  /*2250*/  IMAD.MOV.U32 R12, RZ, RZ, R104 ;  /* 0x000000ffff0c7224 */ /* 0x000fe400078e0068 */
[C---:B------:R-:W-:Y:S02]  /*2260*/  IMAD R107, R100.reuse, R109, R5 ;  /* 0x0000006d646b7224 */ /* 0x040fe400078e0205 */
[----:B------:R-:W-:-:S04]  /*2270*/  IMAD.WIDE.U32 R6, R100, R108, R12 ;  /* 0x0000006c64067225 */ /* 0x000fc800078e000c */
[----:B------:R-:W-:Y:S01]  /*2280*/  IMAD.IADD R5, R7, 0x1, R107 ;  /* 0x0000000107057824 */ /* 0x000fe200078e026b */
[----:B--2---:R-:W-:-:S04]  /*2290*/  LEA R14, P0, R6, R110, 0x1 ;  /* 0x0000006e060e7211 */ /* 0x004fc800078008ff */
[----:B------:R-:W-:-:S05]  /*22a0*/  LEA.HI.X R15, R6, R111, R5, 0x1, P0 ;  /* 0x0000006f060f7211 */ /* 0x000fca00000f0c05 */
[----:B------:R0:W2:Y:S01]  /*22b0*/  @P1 LDG.E.LTC128B.U16 R5, desc[UR36][R14.64] ;  /* 0x000000240e051981 */ /* 0x0000a2000c1e1520 */
[----:B------:R-:W-:Y:S01]  /*22c0*/  LEA R10, P0, R102, UR4, 0x1 ;  /* 0x00000004660a7c11 */ /* 0x000fe2000f8008ff */
[----:B------:R-:W-:Y:S01]  /*22d0*/  IMAD.WIDE.U32 R6, R100, R108, R8 ;  /* 0x0000006c64067225 */ /* 0x000fe200078e0008 */
[----:B------:R-:W-:Y:S03]  /*22e0*/  BSSY B1, `(.L_x_30) ;  /* 0x0000012000017945 */ /* 0x000fe60003800000 */
[----:B------:R-:W-:Y:S02]  /*22f0*/  IMAD.IADD R7, R107, 0x1, R7 ;  /* 0x000000016b077824 */ /* 0x000fe400078e0207 */
[----:B------:R-:W-:Y:S01]  /*2300*/  IMAD.WIDE.U32 R20, R99, R106, R6 ;  /* 0x0000006a63147225 */ /* 0x000fe200078e0006 */
[----:B0-----:R-:W-:-:S03]  /*2310*/  SHF.L.U64.HI R15, R108, 0x3, R109 ;  /* 0x000000036c0f7819 */ /* 0x001fc6000001026d */
[----:B------:R-:W-:Y:S01]  /*2320*/  IMAD.IADD R7, R103, 0x1, R21 ;  /* 0x0000000167077824 */ /* 0x000fe200078e0215 */
[----:B------:R-:W-:Y:S01]  /*2330*/  LEA R6, P4, R20, R110, 0x1 ;  /* 0x0000006e14067211 */ /* 0x000fe200078808ff */
[----:B------:R-:W-:-:S03]  /*2340*/  IMAD.SHL.U32 R14, R108, 0x8, RZ ;  /* 0x000000086c0e7824 */ /* 0x000fc600078e00ff */
[----:B------:R-:W-:Y:S01]  /*2350*/  LEA.HI.X R7, R20, R111, R7, 0x1, P4 ;  /* 0x0000006f14077211 */ /* 0x000fe200020f0c07 */
[----:B--2---:R-:W-:-:S05]  /*2360*/  HADD2.F32 R11, -RZ, R5.H0_H0 ;  /* 0x20000005ff0b7230 */ /* 0x004fca0000004100 */
[----:B------:R-:W-:-:S04]  /*2370*/  FMUL R11, R11, R88 ;  /* 0x000000580b0b7220 */ /* 0x000fc80000400000 */
[----:B------:R-:W-:Y:S01]  /*2380*/  FFMA R24, R24, R19, R11 ;  /* 0x0000001318187223 */ /* 0x000fe2000000000b */
[----:B------:R-:W-:Y:S02]  /*2390*/  LEA.HI.X R11, R102, UR5, R113, 0x1, P0 ;  /* 0x00000005660b7c11 */ /* 0x000fe400080f0c71 */
[----:B------:R-:W-:Y:S02]  /*23a0*/  ISETP.GT.AND P0, PT, R4, 0x1, PT ;  /* 0x000000010400780c */ /* 0x000fe40003f04270 */
[----:B------:R-:W-:Y:S02]  /*23b0*/  F2FP.F16.F32.PACK_AB R24, RZ, R24 ;  /* 0x00000018ff18723e */ /* 0x000fe400000000ff */
[----:B------:R-:W-:-:S03]  /*23c0*/  ISETP.GT.AND P3, PT, R3, RZ, P0 ;  /* 0x000000ff0300720c */ /* 0x000fc60000764270 */
[----:B------:R0:W-:Y:S10]  /*23d0*/  @P1 STG.E.U16 desc[UR36][R10.64], R24 ;  /* 0x000000180a001986 */ /* 0x0001f4000c101524 */
[----:B------:R-:W-:Y:S05]  /*23e0*/  @!P3 BRA `(.L_x_31) ;  /* 0x000000000004b947 */ /* 0x000fea0003800000 */
[----:B------:R1:W5:Y:S02]  /*23f0*/  LDG.E.LTC128B.U16 R5, desc[UR36][R6.64+0x2] ;  /* 0x0000022406057981 */ /* 0x000364000c1e1520 */
.L_x_31:
[----:B------:R-:W-:Y:S05]  /*2400*/  BSYNC B1 ;  /* 0x0000000000017941 */ /* 0x000fea0003800000 */
.L_x_30:
[----:B-----5:R-:W-:Y:S01]  /*2410*/  HADD2.F32 R101, -RZ, R5.H0_H0 ;  /* 0x20000005ff657230 */ /* 0x020fe20000004100 */
[----:B------:R-:W-:Y:S01]  /*2420*/  ISETP.GT.AND P2, PT, R3, 0x8, P2 ;  /* 0x000000080300780c */ /* 0x000fe20001744270 */
[----:B------:R-:W-:Y:S01]  /*2430*/  IMAD.WIDE.U32 R20, R100, R108, R14 ;  /* 0x0000006c64147225 */ /* 0x000fe200078e000e */
[----:B0-----:R-:W-:-:S03]  /*2440*/  PRMT R24, R5, 0x7610, R24 ;  /* 0x0000761005187816 */ /* 0x001fc60000000018 */
[----:B------:R-:W-:Y:S01]  /*2450*/  FMUL R12, R101, R88 ;  /* 0x00000058650c7220 */ /* 0x000fe20000400000 */
[----:B------:R-:W-:Y:S01]  /*2460*/  IMAD.IADD R107, R107, 0x1, R21 ;  /* 0x000000016b6b7824 */ /* 0x000fe200078e0215 */
[----:B------:R-:W-:Y:S02]  /*2470*/  IADD3 R104, P1, R104, R20, RZ ;  /* 0x0000001468687210 */ /* 0x000fe40007f3e0ff */
[----:B------:R-:W-:-:S03]  /*2480*/  FFMA R12, R25, R19, R12 ;  /* 0x00000013190c7223 */ /* 0x000fc6000000000c */
[----:B------:R-:W-:Y:S01]  /*2490*/  IMAD.X R13, R107, 0x1, R13, P1 ;  /* 0x000000016b0d7824 */ /* 0x000fe200008e060d */
[C---:B------:R-:W-:Y:S02]  /*24a0*/  LEA R14, P1, R104.reuse, R110, 0x1 ;  /* 0x0000006e680e7211 */ /* 0x040fe400078208ff */
[----:B------:R-:W-:Y:S02]  /*24b0*/  F2FP.F16.F32.PACK_AB R12, RZ, R12 ;  /* 0x0000000cff0c723e */ /* 0x000fe400000000ff */
[----:B------:R-:W-:Y:S02]  /*24c0*/  LEA.HI.X R15, R104, R111, R13, 0x1, P1 ;  /* 0x0000006f680f7211 */ /* 0x000fe400008f0c0d */
[----:B------:R-:W-:-:S05]  /*24d0*/  PRMT R21, R12, 0x7610, R21 ;  /* 0x000076100c157816 */ /* 0x000fca0000000015 */
[----:B------:R0:W-:Y:S04]  /*24e0*/  @P3 STG.E.U16 desc[UR36][R10.64+0x2], R21 ;  /* 0x000002150a003986 */ /* 0x0001e8000c101524 */
[----:B------:R-:W2:Y:S01]  /*24f0*/  @P2 LDG.E.LTC128B.U16 R24, desc[UR36][R14.64] ;  /* 0x000000240e182981 */ /* 0x000ea2000c1e1520 */
[----:B------:R-:W-:Y:S01]  /*2500*/  IADD3 R20, P1, R8, R20, RZ ;  /* 0x0000001408147210 */ /* 0x000fe20007f3e0ff */
[----:B------:R-:W-:Y:S01]  /*2510*/  BSSY B1, `(.L_x_32) ;  /* 0x0000011000017945 */ /* 0x000fe20003800000 */
[C---:B------:R-:W-:Y:S02]  /*2520*/  SHF.L.U64.HI R13, R92.reuse, 0x1, R91 ;  /* 0x000000015c0d7819 */ /* 0x040fe4000001025b */
[----:B------:R-:W-:Y:S01]  /*2530*/  ISETP.GT.AND P0, PT, R3, 0x8, P0 ;  /* 0x000000080300780c */ /* 0x000fe20000704270 */
[----:B0-----:R-:W-:Y:S01]  /*2540*/  IMAD.X R21, R9, 0x1, R107, P1 ;  /* 0x0000000109157824 */ /* 0x001fe200008e066b */
[----:B------:R-:W-:Y:S01]  /*2550*/  LEA R12, P1, R92, R10, 0x1 ;  /* 0x0000000a5c0c7211 */ /* 0x000fe200078208ff */
[----:B------:R-:W-:-:S04]  /*2560*/  IMAD.WIDE.U32 R20, R99, R106, R20 ;  /* 0x0000006a63147225 */ /* 0x000fc800078e0014 */
[----:B------:R-:W-:Y:S01]  /*2570*/  IMAD.X R13, R13, 0x1, R11, P1 ;  /* 0x000000010d0d7824 */ /* 0x000fe200008e060b */
[----:B------:R-:W-:Y:S01]  /*2580*/  LEA R8, P3, R20, R110, 0x1 ;  /* 0x0000006e14087211 */ /* 0x000fe200078608ff */
[----:B------:R-:W-:-:S05]  /*2590*/  IMAD.IADD R9, R103, 0x1, R21 ;  /* 0x0000000167097824 */ /* 0x000fca00078e0215 */
[----:B------:R-:W-:Y:S01]  /*25a0*/  LEA.HI.X R9, R20, R111, R9, 0x1, P3 ;  /* 0x0000006f14097211 */ /* 0x000fe200018f0c09 */
[----:B--2---:R-:W-:-:S05]  /*25b0*/  HADD2.F32 R5, -RZ, R24.H0_H0 ;  /* 0x20000018ff057230 */ /* 0x004fca0000004100 */
[----:B------:R-:W-:-:S04]  /*25c0*/  FMUL R5, R5, R88 ;  /* 0x0000005805057220 */ /* 0x000fc80000400000 */
[----:B------:R-:W-:-:S05]  /*25d0*/  FFMA R5, R26, R19, R5 ;  /* 0x000000131a057223 */ /* 0x000fca0000000005 */
[----:B------:R-:W-:-:S05]  /*25e0*/  F2FP.F16.F32.PACK_AB R5, RZ, R5 ;  /* 0x00000005ff05723e */ /* 0x000fca00000000ff */
[----:B------:R0:W-:Y:S01]  /*25f0*/  @P2 STG.E.U16 desc[UR36][R12.64], R5 ;  /* 0x000000050c002986 */ /* 0x0001e2000c101524 */
[----:B------:R-:W-:Y:S05]  /*2600*/  @!P0 BRA `(.L_x_33) ;  /* 0x0000000000048947 */ /* 0x000fea0003800000 */
[----:B------:R2:W5:Y:S02]  /*2610*/  LDG.E.LTC128B.U16 R24, desc[UR36][R8.64+0x2] ;  /* 0x0000022408187981 */ /* 0x000564000c1e1520 */
.L_x_33:
[----:B------:R-:W-:Y:S05]  /*2620*/  BSYNC B1 ;  /* 0x0000000000017941 */ /* 0x000fea0003800000 */
.L_x_32:
[----:B0----5:R-:W-:Y:S01]  /*2630*/  HADD2.F32 R5, -RZ, R24.H0_H0 ;  /* 0x20000018ff057230 */ /* 0x021fe20000004100 */
[----:B------:R-:W-:Y:S01]  /*2640*/  ISETP.GT.AND P1, PT, R4, 0x8, PT ;  /* 0x000000080400780c */ /* 0x000fe20003f24270 */
[----:B------:R-:W-:Y:S03]  /*2650*/  BSSY B1, `(.L_x_34) ;  /* 0x0000008000017945 */ /* 0x000fe60003800000 */
[----:B------:R-:W-:Y:S01]  /*2660*/  FMUL R14, R5, R88 ;  /* 0x00000058050e7220 */ /* 0x000fe20000400000 */
[----:B------:R-:W-:-:S03]  /*2670*/  ISETP.GT.AND P2, PT, R3, RZ, P1 ;  /* 0x000000ff0300720c */ /* 0x000fc60000f44270 */
[----:B------:R-:W-:-:S05]  /*2680*/  FFMA R14, R27, R19, R14 ;  /* 0x000000131b0e7223 */ /* 0x000fca000000000e */
[----:B------:R-:W-:-:S05]  /*2690*/  F2FP.F16.F32.PACK_AB R14, RZ, R14 ;  /* 0x0000000eff0e723e */ /* 0x000fca00000000ff */
[----:B------:R0:W-:Y:S01]  /*26a0*/  @P0 STG.E.U16 desc[UR36][R12.64+0x2], R14 ;  /* 0x0000020e0c000986 */ /* 0x0001e2000c101524 */
[----:B------:R-:W-:Y:S05]  /*26b0*/  @!P2 BRA `(.L_x_35) ;  /* 0x000000000004a947 */ /* 0x000fea0003800000 */
[----:B------:R3:W5:Y:S02]  /*26c0*/  LDG.E.LTC128B.U16 R24, desc[UR36][R6.64+0x10] ;  /* 0x0000102406187981 */ /* 0x000764000c1e1520 */
.L_x_35:
[----:B------:R-:W-:Y:S05]  /*26d0*/  BSYNC B1 ;  /* 0x0000000000017941 */ /* 0x000fea0003800000 */
.L_x_34:
[----:B-----5:R-:W-:Y:S01]  /*26e0*/  HADD2.F32 R5, -RZ, R24.H0_H0 ;  /* 0x20000018ff057230 */ /* 0x020fe20000004100 */
        /* <DEDUP_REMOVED lines=9> */
.L_x_37:
[----:B------:R-:W-:Y:S05]  /*2780*/  BSYNC B1 ;  /* 0x0000000000017941 */ /* 0x000fea0003800000 */
.L_x_36:
[----:B----45:R-:W-:Y:S01]  /*2790*/  HADD2.F32 R5, -RZ, R24.H0_H0 ;  /* 0x20000018ff057230 */ /* 0x030fe20000004100 */
[----:B------:R-:W-:Y:S01]  /*27a0*/  ISETP.GT.AND P1, PT, R3, 0x8, P1 ;  /* 0x000000080300780c */ /* 0x000fe20000f24270 */
[----:B------:R-:W-:Y:S03]  /*27b0*/  BSSY B1, `(.L_x_38) ;  /* 0x0000007000017945 */ /* 0x000fe60003800000 */
[----:B0-----:R-:W-:-:S04]  /*27c0*/  FMUL R14, R5, R88 ;  /* 0x00000058050e7220 */ /* 0x001fc80000400000 */
[----:B------:R-:W-:-:S05]  /*27d0*/  FFMA R14, R29, R19, R14 ;  /* 0x000000131d0e7223 */ /* 0x000fca000000000e */
[----:B------:R-:W-:-:S05]  /*27e0*/  F2FP.F16.F32.PACK_AB R14, RZ, R14 ;  /* 0x0000000eff0e723e */ /* 0x000fca00000000ff */
[----:B------:R0:W-:Y:S01]  /*27f0*/  @P3 STG.E.U16 desc[UR36][R10.64+0x12], R14 ;  /* 0x0000120e0a003986 */ /* 0x0001e2000c101524 */
[----:B------:R-:W-:Y:S05]  /*2800*/  @!P1 BRA `(.L_x_39) ;  /* 0x0000000000049947 */ /* 0x000fea0003800000 */
[----:B------:R4:W5:Y:S02]  /*2810*/  LDG.E.LTC128B.U16 R24, desc[UR36][R8.64+0x10] ;  /* 0x0000102408187981 */ /* 0x000964000c1e1520 */
.L_x_39:
[----:B------:R-:W-:Y:S05]  /*2820*/  BSYNC B1 ;  /* 0x0000000000017941 */ /* 0x000fea0003800000 */
.L_x_38:
[----:B-----5:R-:W-:Y:S01]  /*2830*/  HADD2.F32 R5, -RZ, R24.H0_H0 ;  /* 0x20000018ff057230 */ /* 0x020fe20000004100 */
[----:B------:R-:W-:Y:S01]  /*2840*/  ISETP.GT.AND P0, PT, R3, 0x8, P0 ;  /* 0x000000080300780c */ /* 0x000fe20000704270 */
[----:B------:R-:W-:Y:S03]  /*2850*/  BSSY B1, `(.L_x_40) ;  /* 0x0000007000017945 */ /* 0x000fe60003800000 */
[----:B------:R-:W-:-:S04]  /*2860*/  FMUL R5, R5, R88 ;  /* 0x0000005805057220 */ /* 0x000fc80000400000 */
[----:B------:R-:W-:-:S05]  /*2870*/  FFMA R5, R30, R19, R5 ;  /* 0x000000131e057223 */ /* 0x000fca0000000005 */
[----:B------:R-:W-:-:S05]  /*2880*/  F2FP.F16.F32.PACK_AB R5, RZ, R5 ;  /* 0x00000005ff05723e */ /* 0x000fca00000000ff */
[----:B------:R0:W-:Y:S01]  /*2890*/  @P1 STG.E.U16 desc[UR36][R12.64+0x10], R5 ;  /* 0x000010050c001986 */ /* 0x0001e2000c101524 */
[----:B------:R-:W-:Y:S05]  /*28a0*/  @!P0 BRA `(.L_x_41) ;  /* 0x0000000000048947 */ /* 0x000fea0003800000 */
[----:B------:R0:W5:Y:S02]  /*28b0*/  LDG.E.LTC128B.U16 R24, desc[UR36][R8.64+0x12] ;  /* 0x0000122408187981 */ /* 0x000164000c1e1520 */
.L_x_41:
[----:B------:R-:W-:Y:S05]  /*28c0*/  BSYNC B1 ;  /* 0x0000000000017941 */ /* 0x000fea0003800000 */
.L_x_40:
        /* <DEDUP_REMOVED lines=10> */
.L_x_43:
[----:B------:R-:W-:Y:S05]  /*2970*/  BSYNC B1 ;  /* 0x0000000000017941 */ /* 0x000fea0003800000 */
.L_x_42:
        /* <DEDUP_REMOVED lines=10> */
.L_x_45:
[----:B------:R-:W-:Y:S05]  /*2a20*/  BSYNC B1 ;  /* 0x0000000000017941 */ /* 0x000fea0003800000 */
.L_x_44:
[----:B0----5:R-:W-:Y:S01]  /*2a30*/  HADD2.F32 R5, -RZ, R24.H0_H0 ;  /* 0x20000018ff057230 */ /* 0x021fe20000004100 */
        /* <DEDUP_REMOVED lines=8> */
.L_x_47:
[----:B------:R-:W-:Y:S05]  /*2ac0*/  BSYNC B1 ;  /* 0x0000000000017941 */ /* 0x000fea0003800000 */
.L_x_46:
        /* <DEDUP_REMOVED lines=9> */
.L_x_49:
[----:B------:R-:W-:Y:S05]  /*2b60*/  BSYNC B1 ;  /* 0x0000000000017941 */ /* 0x000fea0003800000 */
.L_x_48:
        /* <DEDUP_REMOVED lines=10> */
.L_x_51:
[----:B------:R-:W-:Y:S05]  /*2c10*/  BSYNC B1 ;  /* 0x0000000000017941 */ /* 0x000fea0003800000 */
.L_x_50:
        /* <DEDUP_REMOVED lines=10> */
.L_x_53:
[----:B------:R-:W-:Y:S05]  /*2cc0*/  BSYNC B1 ;  /* 0x0000000000017941 */ /* 0x000fea0003800000 */
.L_x_52:
        /* <DEDUP_REMOVED lines=9> */
.L_x_55:
[----:B------:R-:W-:Y:S05]  /*2d60*/  BSYNC B1 ;  /* 0x0000000000017941 */ /* 0x000fea0003800000 */
.L_x_54:
        /* <DEDUP_REMOVED lines=9> */
.L_x_57:
[----:B------:R-:W-:Y:S05]  /*2e00*/  BSYNC B1 ;  /* 0x0000000000017941 */ /* 0x000fea0003800000 */
.L_x_56:
        /* <DEDUP_REMOVED lines=10> */
.L_x_59:
[----:B------:R-:W-:Y:S05]  /*2eb0*/  BSYNC B1 ;  /* 0x0000000000017941 */ /* 0x000fea0003800000 */
.L_x_58:
        /* <DEDUP_REMOVED lines=10> */
.L_x_61:
[----:B------:R-:W-:Y:S05]  /*2f60*/  BSYNC B1 ;  /* 0x0000000000017941 */ /* 0x000fea0003800000 */
.L_x_60:
        /* <DEDUP_REMOVED lines=9> */
.L_x_63:
[----:B------:R-:W-:Y:S05]  /*3000*/  BSYNC B1 ;  /* 0x0000000000017941 */ /* 0x000fea0003800000 */
.L_x_62:
        /* <DEDUP_REMOVED lines=9> */
.L_x_65:
[----:B------:R-:W-:Y:S05]  /*30a0*/  BSYNC B1 ;  /* 0x0000000000017941 */ /* 0x000fea0003800000 */
.L_x_64:
        /* <DEDUP_REMOVED lines=10> */
.L_x_67:
[----:B------:R-:W-:Y:S05]  /*3150*/  BSYNC B1 ;  /* 0x0000000000017941 */ /* 0x000fea0003800000 */
.L_x_66:
        /* <DEDUP_REMOVED lines=10> */
.L_x_69:
[----:B------:R-:W-:Y:S05]  /*3200*/  BSYNC B1 ;  /* 0x0000000000017941 */ /* 0x000fea0003800000 */
.L_x_68:
        /* <DEDUP_REMOVED lines=9> */
.L_x_71:
[----:B------:R-:W-:Y:S05]  /*32a0*/  BSYNC B1 ;  /* 0x0000000000017941 */ /* 0x000fea0003800000 */
.L_x_70:
        /* <DEDUP_REMOVED lines=9> */
.L_x_73:
[----:B------:R-:W-:Y:S05]  /*3340*/  BSYNC B1 ;  /* 0x0000000000017941 */ /* 0x000fea0003800000 */
.L_x_72:
        /* <DEDUP_REMOVED lines=10> */
.L_x_75:
[----:B------:R-:W-:Y:S05]  /*33f0*/  BSYNC B1 ;  /* 0x0000000000017941 */ /* 0x000fea0003800000 */
.L_x_74:
        /* <DEDUP_REMOVED lines=10> */
.L_x_77:
[----:B------:R-:W-:Y:S05]  /*34a0*/  BSYNC B1 ;  /* 0x0000000000017941 */ /* 0x000fea0003800000 */
.L_x_76:
        /* <DEDUP_REMOVED lines=9> */
.L_x_79:
[----:B------:R-:W-:Y:S05]  /*3540*/  BSYNC B1 ;  /* 0x0000000000017941 */ /* 0x000fea0003800000 */
.L_x_78:
        /* <DEDUP_REMOVED lines=9> */
.L_x_81:
[----:B------:R-:W-:Y:S05]  /*35e0*/  BSYNC B1 ;  /* 0x0000000000017941 */ /* 0x000fea0003800000 */
.L_x_80:
        /* <DEDUP_REMOVED lines=10> */
.L_x_83:
[----:B------:R-:W-:Y:S05]  /*3690*/  BSYNC B1 ;  /* 0x0000000000017941 */ /* 0x000fea0003800000 */
.L_x_82:
        /* <DEDUP_REMOVED lines=10> */
.L_x_85:
[----:B------:R-:W-:Y:S05]  /*3740*/  BSYNC B1 ;  /* 0x0000000000017941 */ /* 0x000fea0003800000 */
.L_x_84:
        /* <DEDUP_REMOVED lines=9> */
.L_x_87:
[----:B------:R-:W-:Y:S05]  /*37e0*/  BSYNC B1 ;  /* 0x0000000000017941 */ /* 0x000fea0003800000 */
.L_x_86:
        /* <DEDUP_REMOVED lines=9> */
.L_x_89:
[----:B------:R-:W-:Y:S05]  /*3880*/  BSYNC B1 ;  /* 0x0000000000017941 */ /* 0x000fea0003800000 */
.L_x_88:
        /* <DEDUP_REMOVED lines=10> */
.L_x_91:
[----:B------:R-:W-:Y:S05]  /*3930*/  BSYNC B1 ;  /* 0x0000000000017941 */ /* 0x000fea0003800000 */
.L_x_90:
        /* <DEDUP_REMOVED lines=10> */
.L_x_93:
[----:B------:R-:W-:Y:S05]  /*39e0*/  BSYNC B1 ;  /* 0x0000000000017941 */ /* 0x000fea0003800000 */
.L_x_92:
        /* <DEDUP_REMOVED lines=9> */
.L_x_95:
[----:B------:R-:W-:Y:S05]  /*3a80*/  BSYNC B1 ;  /* 0x0000000000017941 */ /* 0x000fea0003800000 */
.L_x_94:
        /* <DEDUP_REMOVED lines=9> */
.L_x_97:
[----:B------:R-:W-:Y:S05]  /*3b20*/  BSYNC B1 ;  /* 0x0000000000017941 */ /* 0x000fea0003800000 */
.L_x_96:
        /* <DEDUP_REMOVED lines=10> */
.L_x_99:
[----:B------:R-:W-:Y:S05]  /*3bd0*/  BSYNC B1 ;  /* 0x0000000000017941 */ /* 0x000fea0003800000 */
.L_x_98:
        /* <DEDUP_REMOVED lines=10> */
.L_x_101:
[----:B------:R-:W-:Y:S05]  /*3c80*/  BSYNC B1 ;  /* 0x0000000000017941 */ /* 0x000fea0003800000 */
.L_x_100:
        /* <DEDUP_REMOVED lines=9> */
.L_x_103:
[----:B------:R-:W-:Y:S05]  /*3d20*/  BSYNC B1 ;  /* 0x0000000000017941 */ /* 0x000fea0003800000 */
.L_x_102:
        /* <DEDUP_REMOVED lines=9> */
.L_x_105:
[----:B------:R-:W-:Y:S05]  /*3dc0*/  BSYNC B1 ;  /* 0x0000000000017941 */ /* 0x000fea0003800000 */
.L_x_104:
        /* <DEDUP_REMOVED lines=10> */
.L_x_107:
[----:B------:R-:W-:Y:S05]  /*3e70*/  BSYNC B1 ;  /* 0x0000000000017941 */ /* 0x000fea0003800000 */
.L_x_106:
        /* <DEDUP_REMOVED lines=10> */
.L_x_109:
[----:B------:R-:W-:Y:S05]  /*3f20*/  BSYNC B1 ;  /* 0x0000000000017941 */ /* 0x000fea0003800000 */
.L_x_108:
        /* <DEDUP_REMOVED lines=9> */
.L_x_111:
[----:B------:R-:W-:Y:S05]  /*3fc0*/  BSYNC B1 ;  /* 0x0000000000017941 */ /* 0x000fea0003800000 */
.L_x_110:
        /* <DEDUP_REMOVED lines=9> */
.L_x_113:
[----:B------:R-:W-:Y:S05]  /*4060*/  BSYNC B1 ;  /* 0x0000000000017941 */ /* 0x000fea0003800000 */
.L_x_112:
        /* <DEDUP_REMOVED lines=10> */
.L_x_115:
[----:B------:R-:W-:Y:S05]  /*4110*/  BSYNC B1 ;  /* 0x0000000000017941 */ /* 0x000fea0003800000 */
.L_x_114:
        /* <DEDUP_REMOVED lines=10> */
.L_x_117:
[----:B------:R-:W-:Y:S05]  /*41c0*/  BSYNC B1 ;  /* 0x0000000000017941 */ /* 0x000fea0003800000 */
.L_x_116:
        /* <DEDUP_REMOVED lines=9> */
.L_x_119:
[----:B------:R-:W-:Y:S05]  /*4260*/  BSYNC B1 ;  /* 0x0000000000017941 */ /* 0x000fea0003800000 */
.L_x_118:
        /* <DEDUP_REMOVED lines=9> */
.L_x_121:
[----:B------:R-:W-:Y:S05]  /*4300*/  BSYNC B1 ;  /* 0x0000000000017941 */ /* 0x000fea0003800000 */
.L_x_120:
        /* <DEDUP_REMOVED lines=10> */
.L_x_123:
[----:B------:R-:W-:Y:S05]  /*43b0*/  BSYNC B1 ;  /* 0x0000000000017941 */ /* 0x000fea0003800000 */
.L_x_122:
        /* <DEDUP_REMOVED lines=10> */
.L_x_125:
[----:B------:R-:W-:Y:S05]  /*4460*/  BSYNC B1 ;  /* 0x0000000000017941 */ /* 0x000fea0003800000 */
.L_x_124:
        /* <DEDUP_REMOVED lines=9> */
.L_x_127:
[----:B------:R-:W-:Y:S05]  /*4500*/  BSYNC B1 ;  /* 0x0000000000017941 */ /* 0x000fea0003800000 */
.L_x_126:
        /* <DEDUP_REMOVED lines=9> */
.L_x_129:
[----:B------:R-:W-:Y:S05]  /*45a0*/  BSYNC B1 ;  /* 0x0000000000017941 */ /* 0x000fea0003800000 */
.L_x_128:
        /* <DEDUP_REMOVED lines=10> */
.L_x_131:
[----:B------:R-:W-:Y:S05]  /*4650*/  BSYNC B1 ;  /* 0x0000000000017941 */ /* 0x000fea0003800000 */
.L_x_130:
        /* <DEDUP_REMOVED lines=10> */
.L_x_133:
[----:B------:R-:W-:Y:S05]  /*4700*/  BSYNC B1 ;  /* 0x0000000000017941 */ /* 0x000fea0003800000 */
.L_x_132:
        /* <DEDUP_REMOVED lines=9> */
.L_x_135:
[----:B------:R-:W-:Y:S05]  /*47a0*/  BSYNC B1 ;  /* 0x0000000000017941 */ /* 0x000fea0003800000 */
.L_x_134:
        /* <DEDUP_REMOVED lines=9> */
.L_x_137:
[----:B------:R-:W-:Y:S05]  /*4840*/  BSYNC B1 ;  /* 0x0000000000017941 */ /* 0x000fea0003800000 */
.L_x_136:
        /* <DEDUP_REMOVED lines=10> */
.L_x_139:
[----:B------:R-:W-:Y:S05]  /*48f0*/  BSYNC B1 ;  /* 0x0000000000017941 */ /* 0x000fea0003800000 */
.L_x_138:
        /* <DEDUP_REMOVED lines=10> */
.L_x_141:
[----:B------:R-:W-:Y:S05]  /*49a0*/  BSYNC B1 ;  /* 0x0000000000017941 */ /* 0x000fea0003800000 */
.L_x_140:
        /* <DEDUP_REMOVED lines=9> */
.L_x_143:
[----:B------:R-:W-:Y:S05]  /*4a40*/  BSYNC B1 ;  /* 0x0000000000017941 */ /* 0x000fea0003800000 */
.L_x_142:
        /* <DEDUP_REMOVED lines=9> */
.L_x_145:
[----:B------:R-:W-:Y:S05]  /*4ae0*/  BSYNC B1 ;  /* 0x0000000000017941 */ /* 0x000fea0003800000 */
.L_x_144:
        /* <DEDUP_REMOVED lines=10> */
.L_x_147:
[----:B------:R-:W-:Y:S05]  /*4b90*/  BSYNC B1 ;  /* 0x0000000000017941 */ /* 0x000fea0003800000 */
.L_x_146:
[----:B-----5:R-:W-:Y:S01]  /*4ba0*/  HADD2.F32 R5, -RZ, R24.H0_H0 ;  /* 0x20000018ff057230 */ /* 0x020fe20000004100 */
[----:B------:R-:W-:Y:S01]  /*4bb0*/  ISETP.GT.AND P0, PT, R4, 0x79, PT ;  /* 0x000000790400780c */ /* 0x000fe20003f04270 */
[----:B------:R-:W-:Y:S01]  /*4bc0*/  @P2 IMAD.MOV.U32 R4, RZ, RZ, R10 ;  /* 0x000000ffff042224 */ /* 0x000fe200078e000a */
[----:B------:R-:W-:Y:S02]  /*4bd0*/  BSSY B1, `(.L_x_148) ;  /* 0x000000a000017945 */ /* 0x000fe40003800000 */
[----:B------:R-:W-:Y:S01]  /*4be0*/  FMUL R5, R5, R88 ;  /* 0x0000005805057220 */ /* 0x000fe20000400000 */
[----:B------:R-:W-:-:S03]  /*4bf0*/  ISETP.GT.AND P3, PT, R3, RZ, P0 ;  /* 0x000000ff0300720c */ /* 0x000fc60000764270 */
[----:B------:R-:W-:-:S05]  /*4c00*/  FFMA R5, R84, R19, R5 ;  /* 0x0000001354057223 */ /* 0x000fca0000000005 */
[----:B------:R-:W-:-:S04]  /*4c10*/  F2FP.F16.F32.PACK_AB R5, RZ, R5 ;  /* 0x00000005ff05723e */ /* 0x000fc800000000ff */
[----:B0-----:R-:W-:Y:S01]  /*4c20*/  PRMT R14, R5, 0x7610, R14 ;  /* 0x00007610050e7816 */ /* 0x001fe2000000000e */
[----:B------:R-:W-:-:S05]  /*4c30*/  @P2 IMAD.MOV.U32 R5, RZ, RZ, R11 ;  /* 0x000000ffff052224 */ /* 0x000fca00078e000b */
[----:B------:R0:W-:Y:S01]  /*4c40*/  @P2 STG.E.U16 desc[UR36][R4.64+0xf0], R14 ;  /* 0x0000f00e04002986 */ /* 0x0001e2000c101524 */
[----:B------:R-:W-:Y:S05]  /*4c50*/  @!P3 BRA `(.L_x_149) ;  /* 0x000000000004b947 */ /* 0x000fea0003800000 */
[----:B------:R0:W5:Y:S02]  /*4c60*/  LDG.E.LTC128B.U16 R24, desc[UR36][R6.64+0xf2] ;  /* 0x0000f22406187981 */ /* 0x000164000c1e1520 */
.L_x_149:
[----:B------:R-:W-:Y:S05]  /*4c70*/  BSYNC B1 ;  /* 0x0000000000017941 */ /* 0x000fea0003800000 */
.L_x_148:
        /* <DEDUP_REMOVED lines=9> */
.L_x_151:
[----:B------:R-:W-:Y:S05]  /*4d10*/  BSYNC B1 ;  /* 0x0000000000017941 */ /* 0x000fea0003800000 */
.L_x_150:
[----:B-----5:R-:W-:Y:S01]  /*4d20*/  HADD2.F32 R5, -RZ, R24.H0_H0 ;  /* 0x20000018ff057230 */ /* 0x020fe20000004100 */
[----:B------:R-:W-:Y:S01]  /*4d30*/  ISETP.GT.AND P0, PT, R3, 0x8, P0 ;  /* 0x000000080300780c */ /* 0x000fe20000704270 */
[----:B0-----:R-:W-:Y:S01]  /*4d40*/  @P1 IMAD.MOV.U32 R4, RZ, RZ, R12 ;  /* 0x000000ffff041224 */ /* 0x001fe200078e000c */
[----:B------:R-:W-:Y:S02]  /*4d50*/  BSSY B1, `(.L_x_152) ;  /* 0x0000009000017945 */ /* 0x000fe40003800000 */
[----:B------:R-:W-:-:S04]  /*4d60*/  FMUL R5, R5, R88 ;  /* 0x0000005805057220 */ /* 0x000fc80000400000 */
[----:B------:R-:W-:-:S05]  /*4d70*/  FFMA R5, R86, R19, R5 ;  /* 0x0000001356057223 */ /* 0x000fca0000000005 */
[----:B------:R-:W-:-:S04]  /*4d80*/  F2FP.F16.F32.PACK_AB R5, RZ, R5 ;  /* 0x00000005ff05723e */ /* 0x000fc800000000ff */
[----:B-1-3--:R-:W-:Y:S01]  /*4d90*/  PRMT R6, R5, 0x7610, R6 ;  /* 0x0000761005067816 */ /* 0x00afe20000000006 */
[----:B------:R-:W-:-:S05]  /*4da0*/  @P1 IMAD.MOV.U32 R5, RZ, RZ, R13 ;  /* 0x000000ffff051224 */ /* 0x000fca00078e000d */
[----:B------:R0:W-:Y:S01]  /*4db0*/  @P1 STG.E.U16 desc[UR36][R4.64+0xf0], R6 ;  /* 0x0000f00604001986 */ /* 0x0001e2000c101524 */
[----:B------:R-:W-:Y:S05]  /*4dc0*/  @!P0 BRA `(.L_x_153) ;  /* 0x0000000000048947 */ /* 0x000fea0003800000 */
[----:B------:R1:W5:Y:S02]  /*4dd0*/  LDG.E.LTC128B.U16 R24, desc[UR36][R8.64+0xf2] ;  /* 0x0000f22408187981 */ /* 0x000364000c1e1520 */
.L_x_153:
[----:B------:R-:W-:Y:S05]  /*4de0*/  BSYNC B1 ;  /* 0x0000000000017941 */ /* 0x000fea0003800000 */
.L_x_152:
[----:B------:R-:W-:Y:S05]  /*4df0*/  @!P0 BRA `(.L_x_154) ;  /* 0x0000001000e88947 */ /* 0x000fea0003800000 */
[----:B-----5:R-:W-:-:S05]  /*4e00*/  HADD2.F32 R3, -RZ, R24.H0_H0 ;  /* 0x20000018ff037230 */ /* 0x020fca0000004100 */
[----:B0-----:R-:W-:-:S04]  /*4e10*/  FMUL R4, R3, R88 ;  /* 0x0000005803047220 */ /* 0x001fc80000400000 */
[----:B------:R-:W-:-:S05]  /*4e20*/  FFMA R4, R87, R19, R4 ;  /* 0x0000001357047223 */ /* 0x000fca0000000004 */
[----:B------:R-:W-:-:S05]  /*4e30*/  F2FP.F16.F32.PACK_AB R4, RZ, R4 ;  /* 0x00000004ff04723e */ /* 0x000fca00000000ff */
[----:B------:R3:W-:Y:S01]  /*4e40*/  STG.E.U16 desc[UR36][R12.64+0xf2], R4 ;  /* 0x0000f2040c007986 */ /* 0x0007e2000c101524 */
[----:B------:R-:W-:Y:S05]  /*4e50*/  BRA `(.L_x_154) ;  /* 0x0000001000d07947 */ /* 0x000fea0003800000 */
.L_x_29:
[----:B------:R-:W-:Y:S01]  /*4e60*/  ISETP.GT.AND P3, PT, R4, 0x1, PT ;  /* 0x000000010400780c */ /* 0x000fe20003f64270 */
[----:B------:R-:W-:Y:S01]  /*4e70*/  ULDC.64 UR4, c[0x0][0x5c0] ;  /* 0x0001700000047ab9 */ /* 0x000fe20000000a00 */
[-C--:B------:R-:W-:Y:S01]  /*4e80*/  FMUL R24, R24, R19.reuse ;  /* 0x0000001318187220 */ /* 0x080fe20000400000 */
[----:B------:R-:W-:Y:S01]  /*4e90*/  LEA R6, P4, R102, UR4, 0x1 ;  /* 0x0000000466067c11 */ /* 0x000fe2000f8808ff */
[-C--:B------:R-:W-:Y:S01]  /*4ea0*/  FMUL R25, R25, R19.reuse ;  /* 0x0000001319197220 */ /* 0x080fe20000400000 */
[----:B------:R-:W-:Y:S01]  /*4eb0*/  ISETP.GT.AND P0, PT, R3, RZ, P3 ;  /* 0x000000ff0300720c */ /* 0x000fe20001f04270 */
[-C--:B------:R-:W-:Y:S01]  /*4ec0*/  FMUL R26, R26, R19.reuse ;  /* 0x000000131a1a7220 */ /* 0x080fe20000400000 */
[----:B------:R-:W-:Y:S01]  /*4ed0*/  F2FP.F16.F32.PACK_AB R24, RZ, R24 ;  /* 0x00000018ff18723e */ /* 0x000fe200000000ff */
[-C--:B------:R-:W-:Y:S01]  /*4ee0*/  FMUL R27, R27, R19.reuse ;  /* 0x000000131b1b7220 */ /* 0x080fe20000400000 */
[----:B------:R-:W-:Y:S01]  /*4ef0*/  LEA.HI.X R7, R102, UR5, R113, 0x1, P4 ;  /* 0x0000000566077c11 */ /* 0x000fe2000a0f0c71 */
[----:B------:R-:W-:Y:S01]  /*4f00*/  FMUL R28, R28, R19 ;  /* 0x000000131c1c7220 */ /* 0x000fe20000400000 */
[----:B------:R-:W-:Y:S01]  /*4f10*/  F2FP.F16.F32.PACK_AB R25, RZ, R25 ;  /* 0x00000019ff19723e */ /* 0x000fe200000000ff */
[-C--:B------:R-:W-:Y:S01]  /*4f20*/  FMUL R29, R29, R19.reuse ;  /* 0x000000131d1d7220 */ /* 0x080fe20000400000 */
[----:B------:R-:W-:Y:S01]  /*4f30*/  ISETP.GT.AND P2, PT, R3, 0x8, P2 ;  /* 0x000000080300780c */ /* 0x000fe20001744270 */
[----:B------:R-:W-:Y:S01]  /*4f40*/  @P1 STG.E.U16 desc[UR36][R6.64], R24 ;  /* 0x0000001806001986 */ /* 0x000fe2000c101524 */
[----:B------:R-:W-:Y:S01]  /*4f50*/  ISETP.GT.AND P1, PT, R4, 0x8, PT ;  /* 0x000000080400780c */ /* 0x000fe20003f24270 */
[-C--:B------:R-:W-:Y:S01]  /*4f60*/  FMUL R30, R30, R19.reuse ;  /* 0x000000131e1e7220 */ /* 0x080fe20000400000 */
[C---:B------:R-:W-:Y:S01]  /*4f70*/  SHF.L.U64.HI R5, R92.reuse, 0x1, R91 ;  /* 0x000000015c057819 */ /* 0x040fe2000001025b */
[----:B------:R-:W-:Y:S01]  /*4f80*/  @P0 STG.E.U16 desc[UR36][R6.64+0x2], R25 ;  /* 0x0000021906000986 */ /* 0x000fe2000c101524 */
[----:B------:R-:W-:Y:S01]  /*4f90*/  LEA R8, P5, R92, R6, 0x1 ;  /* 0x000000065c087211 */ /* 0x000fe200078a08ff */
[-C--:B------:R-:W-:Y:S01]  /*4fa0*/  FMUL R31, R31, R19.reuse ;  /* 0x000000131f1f7220 */ /* 0x080fe20000400000 */
[----:B------:R-:W-:Y:S01]  /*4fb0*/  ISETP.GT.AND P3, PT, R3, 0x8, P3 ;  /* 0x000000080300780c */ /* 0x000fe20001f64270 */
[-C--:B------:R-:W-:Y:S01]  /*4fc0*/  FMUL R32, R32, R19.reuse ;  /* 0x0000001320207220 */ /* 0x080fe20000400000 */
[----:B------:R-:W-:Y:S01]  /*4fd0*/  ISETP.GT.AND P0, PT, R4, 0x9, PT ;  /* 0x000000090400780c */ /* 0x000fe20003f04270 */
[----:B------:R-:W-:Y:S01]  /*4fe0*/  IMAD.X R9, R5, 0x1, R7, P5 ;  /* 0x0000000105097824 */ /* 0x000fe200028e0607 */
[----:B------:R-:W-:Y:S01]  /*4ff0*/  ISETP.GT.AND P4, PT, R3, RZ, P1 ;  /* 0x000000ff0300720c */ /* 0x000fe20000f84270 */
[-C--:B------:R-:W-:Y:S01]  /*5000*/  FMUL R33, R33, R19.reuse ;  /* 0x0000001321217220 */ /* 0x080fe20000400000 */
[----:B------:R-:W-:Y:S01]  /*5010*/  F2FP.F16.F32.PACK_AB R26, RZ, R26 ;  /* 0x0000001aff1a723e */ /* 0x000fe200000000ff */
[-C--:B------:R-:W-:Y:S01]  /*5020*/  FMUL R34, R34, R19.reuse ;  /* 0x0000001322227220 */ /* 0x080fe20000400000 */
[----:B------:R-:W-:Y:S01]  /*5030*/  ISETP.GT.AND P5, PT, R3, RZ, P0 ;  /* 0x000000ff0300720c */ /* 0x000fe200007a4270 */
[----:B------:R-:W-:Y:S01]  /*5040*/  FMUL R35, R35, R19 ;  /* 0x0000001323237220 */ /* 0x000fe20000400000 */
[----:B------:R-:W-:Y:S01]  /*5050*/  F2FP.F16.F32.PACK_AB R27, RZ, R27 ;  /* 0x0000001bff1b723e */ /* 0x000fe200000000ff */
[----:B------:R-:W-:Y:S01]  /*5060*/  @P2 STG.E.U16 desc[UR36][R8.64], R26 ;  /* 0x0000001a08002986 */ /* 0x000fe2000c101524 */
[----:B------:R-:W-:Y:S01]  /*5070*/  F2FP.F16.F32.PACK_AB R28, RZ, R28 ;  /* 0x0000001cff1c723e */ /* 0x000fe200000000ff */
[-C--:B------:R-:W-:Y:S01]  /*5080*/  FMUL R36, R36, R19.reuse ;  /* 0x0000001324247220 */ /* 0x080fe20000400000 */
[----:B------:R-:W-:Y:S01]  /*5090*/  ISETP.GT.AND P2, PT, R3, 0x8, P1 ;  /* 0x000000080300780c */ /* 0x000fe20000f44270 */
[----:B------:R-:W-:Y:S01]  /*50a0*/  @P3 STG.E.U16 desc[UR36][R8.64+0x2], R27 ;  /* 0x0000021b08003986 */ /* 0x000fe2000c101524 */
[----:B------:R-:W-:Y:S01]  /*50b0*/  ISETP.GT.AND P1, PT, R4, 0x10, PT ;  /* 0x000000100400780c */ /* 0x000fe20003f24270 */
[----:B------:R-:W-:Y:S01]  /*50c0*/  FMUL R37, R37, R19 ;  /* 0x0000001325257220 */ /* 0x000fe20000400000 */
[----:B------:R-:W-:Y:S01]  /*50d0*/  F2FP.F16.F32.PACK_AB R29, RZ, R29 ;  /* 0x0000001dff1d723e */ /* 0x000fe200000000ff */
[----:B------:R-:W-:Y:S01]  /*50e0*/  @P4 STG.E.U16 desc[UR36][R6.64+0x10], R28 ;  /* 0x0000101c06004986 */ /* 0x000fe2000c101524 */
[C---:B------:R-:W-:Y:S01]  /*50f0*/  ISETP.GT.AND P3, PT, R3.reuse, 0x8, P0 ;  /* 0x000000080300780c */ /* 0x040fe20000764270 */
[-C--:B------:R-:W-:Y:S01]  /*5100*/  FMUL R38, R38, R19.reuse ;  /* 0x0000001326267220 */ /* 0x080fe20000400000 */
[----:B------:R-:W-:Y:S01]  /*5110*/  ISETP.GT.AND P0, PT, R4, 0x11, PT ;  /* 0x000000110400780c */ /* 0x000fe20003f04270 */
[----:B------:R-:W-:Y:S01]  /*5120*/  @P5 STG.E.U16 desc[UR36][R6.64+0x12], R29 ;  /* 0x0000121d06005986 */ /* 0x000fe2000c101524 */
        /* <DEDUP_REMOVED lines=161> */
[----:B------:R-:W-:Y:S01]  /*5b40*/  FMUL R87, R87, R19 ;  /* 0x0000001357577220 */ /* 0x000fe20000400000 */
[----:B------:R-:W-:-:S02]  /*5b50*/  F2FP.F16.F32.PACK_AB R62, RZ, R62 ;  /* 0x0000003eff3e723e */ /* 0x000fc400000000ff */
[C---:B------:R-:W-:Y:S02]  /*5b60*/  ISETP.GT.AND P5, PT, R3.reuse, RZ, P0 ;  /* 0x000000ff0300720c */ /* 0x040fe400007a4270 */
[----:B------:R-:W-:Y:S01]  /*5b70*/  F2FP.F16.F32.PACK_AB R63, RZ, R63 ;  /* 0x0000003fff3f723e */ /* 0x000fe200000000ff */
[----:B------:R-:W-:Y:S01]  /*5b80*/  @P2 STG.E.U16 desc[UR36][R8.64+0x90], R62 ;  /* 0x0000903e08002986 */ /* 0x000fe2000c101524 */
[----:B------:R-:W-:Y:S02]  /*5b90*/  F2FP.F16.F32.PACK_AB R64, RZ, R64 ;  /* 0x00000040ff40723e */ /* 0x000fe400000000ff */
[C---:B------:R-:W-:Y:S01]  /*5ba0*/  ISETP.GT.AND P2, PT, R3.reuse, 0x8, P1 ;  /* 0x000000080300780c */ /* 0x040fe20000f44270 */
[----:B------:R-:W-:Y:S01]  /*5bb0*/  @P3 STG.E.U16 desc[UR36][R8.64+0x92], R63 ;  /* 0x0000923f08003986 */ /* 0x000fe2000c101524 */
[----:B------:R-:W-:Y:S02]  /*5bc0*/  ISETP.GT.AND P1, PT, R4, 0x58, PT ;  /* 0x000000580400780c */ /* 0x000fe40003f24270 */
[----:B------:R-:W-:Y:S01]  /*5bd0*/  F2FP.F16.F32.PACK_AB R65, RZ, R65 ;  /* 0x00000041ff41723e */ /* 0x000fe200000000ff */
[----:B------:R-:W-:Y:S01]  /*5be0*/  @P4 STG.E.U16 desc[UR36][R6.64+0xa0], R64 ;  /* 0x0000a04006004986 */ /* 0x000fe2000c101524 */
[----:B------:R-:W-:-:S02]  /*5bf0*/  ISETP.GT.AND P3, PT, R3, 0x8, P0 ;  /* 0x000000080300780c */ /* 0x000fc40000764270 */
[----:B------:R-:W-:Y:S01]  /*5c00*/  ISETP.GT.AND P0, PT, R4, 0x59, PT ;  /* 0x000000590400780c */ /* 0x000fe20003f04270 */
[----:B------:R-:W-:Y:S01]  /*5c10*/  @P5 STG.E.U16 desc[UR36][R6.64+0xa2], R65 ;  /* 0x0000a24106005986 */ /* 0x000fe2000c101524 */
[C---:B------:R-:W-:Y:S02]  /*5c20*/  ISETP.GT.AND P4, PT, R3.reuse, RZ, P1 ;  /* 0x000000ff0300720c */ /* 0x040fe40000f84270 */
[----:B------:R-:W-:Y:S02]  /*5c30*/  F2FP.F16.F32.PACK_AB R66, RZ, R66 ;  /* 0x00000042ff42723e */ /* 0x000fe400000000ff */
[----:B------:R-:W-:Y:S02]  /*5c40*/  ISETP.GT.AND P5, PT, R3, RZ, P0 ;  /* 0x000000ff0300720c */ /* 0x000fe400007a4270 */
[----:B------:R-:W-:Y:S01]  /*5c50*/  F2FP.F16.F32.PACK_AB R67, RZ, R67 ;  /* 0x00000043ff43723e */ /* 0x000fe200000000ff */
[----:B------:R-:W-:Y:S01]  /*5c60*/  @P2 STG.E.U16 desc[UR36][R8.64+0xa0], R66 ;  /* 0x0000a04208002986 */ /* 0x000fe2000c101524 */
[----:B------:R-:W-:-:S02]  /*5c70*/  F2FP.F16.F32.PACK_AB R68, RZ, R68 ;  /* 0x00000044ff44723e */ /* 0x000fc400000000ff */
[C---:B------:R-:W-:Y:S01]  /*5c80*/  ISETP.GT.AND P2, PT, R3.reuse, 0x8, P1 ;  /* 0x000000080300780c */ /* 0x040fe20000f44270 */
[----:B------:R-:W-:Y:S01]  /*5c90*/  @P3 STG.E.U16 desc[UR36][R8.64+0xa2], R67 ;  /* 0x0000a24308003986 */ /* 0x000fe2000c101524 */
[C---:B------:R-:W-:Y:S02]  /*5ca0*/  ISETP.GT.AND P1, PT, R4.reuse, 0x60, PT ;  /* 0x000000600400780c */ /* 0x040fe40003f24270 */
[----:B------:R-:W-:Y:S01]  /*5cb0*/  F2FP.F16.F32.PACK_AB R69, RZ, R69 ;  /* 0x00000045ff45723e */ /* 0x000fe200000000ff */
[----:B------:R-:W-:Y:S01]  /*5cc0*/  @P4 STG.E.U16 desc[UR36][R6.64+0xb0], R68 ;  /* 0x0000b04406004986 */ /* 0x000fe2000c101524 */
[C---:B------:R-:W-:Y:S02]  /*5cd0*/  ISETP.GT.AND P3, PT, R3.reuse, 0x8, P0 ;  /* 0x000000080300780c */ /* 0x040fe40000764270 */
[----:B------:R-:W-:Y:S01]  /*5ce0*/  ISETP.GT.AND P0, PT, R4, 0x61, PT ;  /* 0x000000610400780c */ /* 0x000fe20003f04270 */
[----:B------:R-:W-:Y:S01]  /*5cf0*/  @P5 STG.E.U16 desc[UR36][R6.64+0xb2], R69 ;  /* 0x0000b24506005986 */ /* 0x000fe2000c101524 */
[----:B------:R-:W-:-:S02]  /*5d00*/  ISETP.GT.AND P4, PT, R3, RZ, P1 ;  /* 0x000000ff0300720c */ /* 0x000fc40000f84270 */
[C---:B------:R-:W-:Y:S02]  /*5d10*/  ISETP.GT.AND P5, PT, R3.reuse, RZ, P0 ;  /* 0x000000ff0300720c */ /* 0x040fe400007a4270 */
[----:B------:R-:W-:Y:S02]  /*5d20*/  F2FP.F16.F32.PACK_AB R70, RZ, R70 ;  /* 0x00000046ff46723e */ /* 0x000fe400000000ff */
[----:B------:R-:W-:Y:S02]  /*5d30*/  F2FP.F16.F32.PACK_AB R71, RZ, R71 ;  /* 0x00000047ff47723e */ /* 0x000fe400000000ff */
[----:B------:R-:W-:Y:S01]  /*5d40*/  F2FP.F16.F32.PACK_AB R72, RZ, R72 ;  /* 0x00000048ff48723e */ /* 0x000fe200000000ff */
[----:B------:R-:W-:Y:S01]  /*5d50*/  @P2 STG.E.U16 desc[UR36][R8.64+0xb0], R70 ;  /* 0x0000b04608002986 */ /* 0x000fe2000c101524 */
[----:B------:R-:W-:Y:S02]  /*5d60*/  F2FP.F16.F32.PACK_AB R73, RZ, R73 ;  /* 0x00000049ff49723e */ /* 0x000fe400000000ff */
[C---:B------:R-:W-:Y:S01]  /*5d70*/  ISETP.GT.AND P1, PT, R3.reuse, 0x8, P1 ;  /* 0x000000080300780c */ /* 0x040fe20000f24270 */
[----:B------:R-:W-:Y:S01]  /*5d80*/  @P3 STG.E.U16 desc[UR36][R8.64+0xb2], R71 ;  /* 0x0000b24708003986 */ /* 0x000fe2000c101524 */
[----:B------:R-:W-:-:S02]  /*5d90*/  ISETP.GT.AND P2, PT, R3, 0x8, P0 ;  /* 0x000000080300780c */ /* 0x000fc40000744270 */
[C---:B------:R-:W-:Y:S01]  /*5da0*/  ISETP.GT.AND P0, PT, R4.reuse, 0x69, PT ;  /* 0x000000690400780c */ /* 0x040fe20003f04270 */
[----:B------:R-:W-:Y:S01]  /*5db0*/  @P4 STG.E.U16 desc[UR36][R6.64+0xc0], R72 ;  /* 0x0000c04806004986 */ /* 0x000fe2000c101524 */
[----:B------:R-:W-:Y:S02]  /*5dc0*/  ISETP.GT.AND P4, PT, R4, 0x68, PT ;  /* 0x000000680400780c */ /* 0x000fe40003f84270 */
[----:B------:R-:W-:Y:S01]  /*5dd0*/  F2FP.F16.F32.PACK_AB R74, RZ, R74 ;  /* 0x0000004aff4a723e */ /* 0x000fe200000000ff */
[----:B------:R-:W-:Y:S01]  /*5de0*/  @P5 STG.E.U16 desc[UR36][R6.64+0xc2], R73 ;  /* 0x0000c24906005986 */ /* 0x000fe2000c101524 */
[C---:B------:R-:W-:Y:S02]  /*5df0*/  ISETP.GT.AND P5, PT, R3.reuse, RZ, P4 ;  /* 0x000000ff0300720c */ /* 0x040fe400027a4270 */
[----:B------:R-:W-:Y:S01]  /*5e00*/  ISETP.GT.AND P3, PT, R3, RZ, P0 ;  /* 0x000000ff0300720c */ /* 0x000fe20000764270 */
[----:B------:R-:W-:Y:S01]  /*5e10*/  @P1 STG.E.U16 desc[UR36][R8.64+0xc0], R74 ;  /* 0x0000c04a08001986 */ /* 0x000fe2000c101524 */
[----:B------:R-:W-:-:S02]  /*5e20*/  F2FP.F16.F32.PACK_AB R75, RZ, R75 ;  /* 0x0000004bff4b723e */ /* 0x000fc400000000ff */
[----:B------:R-:W-:Y:S02]  /*5e30*/  F2FP.F16.F32.PACK_AB R76, RZ, R76 ;  /* 0x0000004cff4c723e */ /* 0x000fe400000000ff */
[C---:B------:R-:W-:Y:S01]  /*5e40*/  ISETP.GT.AND P4, PT, R3.reuse, 0x8, P4 ;  /* 0x000000080300780c */ /* 0x040fe20002784270 */
[----:B------:R-:W-:Y:S01]  /*5e50*/  @P2 STG.E.U16 desc[UR36][R8.64+0xc2], R75 ;  /* 0x0000c24b08002986 */ /* 0x000fe2000c101524 */
[----:B------:R-:W-:Y:S02]  /*5e60*/  F2FP.F16.F32.PACK_AB R77, RZ, R77 ;  /* 0x0000004dff4d723e */ /* 0x000fe400000000ff */
[C---:B------:R-:W-:Y:S01]  /*5e70*/  ISETP.GT.AND P2, PT, R4.reuse, 0x71, PT ;  /* 0x000000710400780c */ /* 0x040fe20003f44270 */
[----:B------:R-:W-:Y:S01]  /*5e80*/  @P5 STG.E.U16 desc[UR36][R6.64+0xd0], R76 ;  /* 0x0000d04c06005986 */ /* 0x000fe2000c101524 */
[----:B------:R-:W-:Y:S02]  /*5e90*/  ISETP.GT.AND P5, PT, R3, 0x8, P0 ;  /* 0x000000080300780c */ /* 0x000fe400007a4270 */
[C---:B------:R-:W-:Y:S01]  /*5ea0*/  ISETP.GT.AND P1, PT, R4.reuse, 0x78, PT ;  /* 0x000000780400780c */ /* 0x040fe20003f24270 */
[----:B------:R-:W-:Y:S01]  /*5eb0*/  @P3 STG.E.U16 desc[UR36][R6.64+0xd2], R77 ;  /* 0x0000d24d06003986 */ /* 0x000fe2000c101524 */
[----:B------:R-:W-:-:S02]  /*5ec0*/  ISETP.GT.AND P3, PT, R4, 0x70, PT ;  /* 0x000000700400780c */ /* 0x000fc40003f64270 */
[----:B------:R-:W-:Y:S01]  /*5ed0*/  ISETP.GT.AND P0, PT, R4, 0x79, PT ;  /* 0x000000790400780c */ /* 0x000fe20003f04270 */
[----:B------:R-:W-:Y:S01]  /*5ee0*/  @P4 IMAD.MOV.U32 R4, RZ, RZ, R8 ;  /* 0x000000ffff044224 */ /* 0x000fe200078e0008 */
[----:B------:R-:W-:Y:S01]  /*5ef0*/  F2FP.F16.F32.PACK_AB R78, RZ, R78 ;  /* 0x0000004eff4e723e */ /* 0x000fe200000000ff */
[----:B------:R-:W-:Y:S01]  /*5f00*/  @P4 IMAD.MOV.U32 R5, RZ, RZ, R9 ;  /* 0x000000ffff054224 */ /* 0x000fe200078e0009 */
[----:B------:R-:W-:Y:S02]  /*5f10*/  F2FP.F16.F32.PACK_AB R79, RZ, R79 ;  /* 0x0000004fff4f723e */ /* 0x000fe400000000ff */
[----:B------:R-:W-:Y:S02]  /*5f20*/  F2FP.F16.F32.PACK_AB R80, RZ, R80 ;  /* 0x00000050ff50723e */ /* 0x000fe400000000ff */
[----:B------:R0:W-:Y:S01]  /*5f30*/  @P4 STG.E.U16 desc[UR36][R4.64+0xd0], R78 ;  /* 0x0000d04e04004986 */ /* 0x0001e2000c101524 */
[----:B------:R-:W-:Y:S02]  /*5f40*/  ISETP.GT.AND P4, PT, R3, RZ, P2 ;  /* 0x000000ff0300720c */ /* 0x000fe40001784270 */
[----:B------:R-:W-:-:S02]  /*5f50*/  F2FP.F16.F32.PACK_AB R81, RZ, R81 ;  /* 0x00000051ff51723e */ /* 0x000fc400000000ff */
[----:B------:R-:W-:Y:S02]  /*5f60*/  ISETP.GT.AND P2, PT, R3, 0x8, P2 ;  /* 0x000000080300780c */ /* 0x000fe40001744270 */
[----:B------:R-:W-:Y:S02]  /*5f70*/  F2FP.F16.F32.PACK_AB R82, RZ, R82 ;  /* 0x00000052ff52723e */ /* 0x000fe400000000ff */
[----:B------:R-:W-:Y:S02]  /*5f80*/  F2FP.F16.F32.PACK_AB R83, RZ, R83 ;  /* 0x00000053ff53723e */ /* 0x000fe400000000ff */
[----:B------:R-:W-:Y:S01]  /*5f90*/  F2FP.F16.F32.PACK_AB R84, RZ, R84 ;  /* 0x00000054ff54723e */ /* 0x000fe200000000ff */
[----:B0-----:R-:W-:Y:S01]  /*5fa0*/  @P5 IMAD.MOV.U32 R4, RZ, RZ, R8 ;  /* 0x000000ffff045224 */ /* 0x001fe200078e0008 */
[----:B------:R-:W-:Y:S01]  /*5fb0*/  F2FP.F16.F32.PACK_AB R85, RZ, R85 ;  /* 0x00000055ff55723e */ /* 0x000fe200000000ff */
[----:B------:R-:W-:Y:S01]  /*5fc0*/  @P5 IMAD.MOV.U32 R5, RZ, RZ, R9 ;  /* 0x000000ffff055224 */ /* 0x000fe200078e0009 */
[----:B------:R-:W-:-:S02]  /*5fd0*/  F2FP.F16.F32.PACK_AB R86, RZ, R86 ;  /* 0x00000056ff56723e */ /* 0x000fc400000000ff */
[----:B------:R-:W-:Y:S02]  /*5fe0*/  F2FP.F16.F32.PACK_AB R87, RZ, R87 ;  /* 0x00000057ff57723e */ /* 0x000fe400000000ff */
[----:B------:R0:W-:Y:S01]  /*5ff0*/  @P5 STG.E.U16 desc[UR36][R4.64+0xd2], R79 ;  /* 0x0000d24f04005986 */ /* 0x0001e2000c101524 */
[C---:B------:R-:W-:Y:S02]  /*6000*/  ISETP.GT.AND P5, PT, R3.reuse, RZ, P3 ;  /* 0x000000ff0300720c */ /* 0x040fe40001fa4270 */
[----:B------:R-:W-:-:S11]  /*6010*/  ISETP.GT.AND P3, PT, R3, 0x8, P3 ;  /* 0x000000080300780c */ /* 0x000fd60001f64270 */
[----:B0-----:R-:W-:Y:S02]  /*6020*/  @P5 IMAD.MOV.U32 R4, RZ, RZ, R6 ;  /* 0x000000ffff045224 */ /* 0x001fe400078e0006 */
[----:B------:R-:W-:-:S05]  /*6030*/  @P5 IMAD.MOV.U32 R5, RZ, RZ, R7 ;  /* 0x000000ffff055224 */ /* 0x000fca00078e0007 */
[----:B------:R0:W-:Y:S01]  /*6040*/  @P5 STG.E.U16 desc[UR36][R4.64+0xe0], R80 ;  /* 0x0000e05004005986 */ /* 0x0001e2000c101524 */
[C---:B------:R-:W-:Y:S02]  /*6050*/  ISETP.GT.AND P5, PT, R3.reuse, RZ, P0 ;  /* 0x000000ff0300720c */ /* 0x040fe400007a4270 */
[----:B------:R-:W-:Y:S01]  /*6060*/  ISETP.GT.AND P0, PT, R3, 0x8, P0 ;  /* 0x000000080300780c */ /* 0x000fe20000704270 */
[----:B0-----:R-:W-:Y:S02]  /*6070*/  @P4 IMAD.MOV.U32 R4, RZ, RZ, R6 ;  /* 0x000000ffff044224 */ /* 0x001fe400078e0006 */
[----:B------:R-:W-:-:S05]  /*6080*/  @P4 IMAD.MOV.U32 R5, RZ, RZ, R7 ;  /* 0x000000ffff054224 */ /* 0x000fca00078e0007 */
[----:B------:R0:W-:Y:S01]  /*6090*/  @P4 STG.E.U16 desc[UR36][R4.64+0xe2], R81 ;  /* 0x0000e25104004986 */ /* 0x0001e2000c101524 */
[C---:B------:R-:W-:Y:S02]  /*60a0*/  ISETP.GT.AND P4, PT, R3.reuse, RZ, P1 ;  /* 0x000000ff0300720c */ /* 0x040fe40000f84270 */
[----:B------:R-:W-:Y:S01]  /*60b0*/  ISETP.GT.AND P1, PT, R3, 0x8, P1 ;  /* 0x000000080300780c */ /* 0x000fe20000f24270 */
[----:B0-----:R-:W-:Y:S02]  /*60c0*/  @P3 IMAD.MOV.U32 R4, RZ, RZ, R8 ;  /* 0x000000ffff043224 */ /* 0x001fe400078e0008 */
[----:B------:R-:W-:-:S05]  /*60d0*/  @P3 IMAD.MOV.U32 R5, RZ, RZ, R9 ;  /* 0x000000ffff053224 */ /* 0x000fca00078e0009 */
[----:B------:R0:W-:Y:S02]  /*60e0*/  @P3 STG.E.U16 desc[UR36][R4.64+0xe0], R82 ;  /* 0x0000e05204003986 */ /* 0x0001e4000c101524 */
[----:B0-----:R-:W-:Y:S02]  /*60f0*/  @P2 IMAD.MOV.U32 R4, RZ, RZ, R8 ;  /* 0x000000ffff042224 */ /* 0x001fe400078e0008 */
[----:B------:R-:W-:-:S05]  /*6100*/  @P2 IMAD.MOV.U32 R5, RZ, RZ, R9 ;  /* 0x000000ffff052224 */ /* 0x000fca00078e0009 */
[----:B------:R0:W-:Y:S02]  /*6110*/  @P2 STG.E.U16 desc[UR36][R4.64+0xe2], R83 ;  /* 0x0000e25304002986 */ /* 0x0001e4000c101524 */
[----:B0-----:R-:W-:Y:S02]  /*6120*/  @P4 IMAD.MOV.U32 R4, RZ, RZ, R6 ;  /* 0x000000ffff044224 */ /* 0x001fe400078e0006 */
[----:B------:R-:W-:-:S05]  /*6130*/  @P4 IMAD.MOV.U32 R5, RZ, RZ, R7 ;  /* 0x000000ffff054224 */ /* 0x000fca00078e0007 */
[----:B------:R0:W-:Y:S04]  /*6140*/  @P4 STG.E.U16 desc[UR36][R4.64+0xf0], R84 ;  /* 0x0000f05404004986 */ /* 0x0001e8000c101524 */
[----:B------:R1:W-:Y:S01]  /*6150*/  @P5 STG.E.U16 desc[UR36][R6.64+0xf2], R85 ;  /* 0x0000f25506005986 */ /* 0x0003e2000c101524 */
[----:B0-----:R-:W-:Y:S02]  /*6160*/  @P1 IMAD.MOV.U32 R4, RZ, RZ, R8 ;  /* 0x000000ffff041224 */ /* 0x001fe400078e0008 */
[----:B------:R-:W-:-:S05]  /*6170*/  @P1 IMAD.MOV.U32 R5, RZ, RZ, R9 ;  /* 0x000000ffff051224 */ /* 0x000fca00078e0009 */
[----:B------:R1:W-:Y:S04]  /*6180*/  @P1 STG.E.U16 desc[UR36][R4.64+0xf0], R86 ;  /* 0x0000f05604001986 */ /* 0x0003e8000c101524 */
[----:B------:R1:W-:Y:S02]  /*6190*/  @P0 STG.E.U16 desc[UR36][R8.64+0xf2], R87 ;  /* 0x0000f25708000986 */ /* 0x0003e4000c101524 */
.L_x_154:
[----:B------:R-:W-:Y:S05]  /*61a0*/  BSYNC B0 ;  /* 0x0000000000007941 */ /* 0x000fea0003800000 */
.L_x_28:
[----:B------:R-:W-:Y:S01]  /*61b0*/  IADD3 R16, P0, R16, UR38, RZ ;  /* 0x0000002610107c10 */ /* 0x000fe2000ff1e0ff */
[----:B------:R-:W-:Y:S01]  /*61c0*/  ULDC.64 UR4, c[0x0][0x650] ;  /* 0x0001940000047ab9 */ /* 0x000fe20000000a00 */
[----:B------:R-:W-:Y:S01]  /*61d0*/  PRMT R3, RZ, 0x7610, R3 ;  /* 0x00007610ff037816 */ /* 0x000fe20000000003 */
[----:B------:R-:W-:Y:S01]  /*61e0*/  IMAD.MOV.U32 R100, RZ, RZ, -0x1 ;  /* 0xffffffffff647424 */ /* 0x000fe200078e00ff */
[----:B------:R-:W-:Y:S01]  /*61f0*/  IADD3.X R17, R17, UR41, RZ, P0, !PT ;  /* 0x0000002911117c10 */ /* 0x000fe200087fe4ff */
[----:B------:R-:W-:Y:S01]  /*6200*/  IMAD.MOV.U32 R99, RZ, RZ, -0x1 ;  /* 0xffffffffff637424 */ /* 0x000fe200078e00ff */
[----:B------:R-:W-:-:S04]  /*6210*/  ISETP.GE.U32.AND P0, PT, R16, UR4, PT ;  /* 0x0000000410007c0c */ /* 0x000fc8000bf06070 */
[----:B------:R-:W-:-:S13]  /*6220*/  ISETP.GE.U32.AND.EX P0, PT, R17, UR5, PT, P0 ;  /* 0x0000000511007c0c */ /* 0x000fda000bf06100 */
[----:B------:R-:W-:Y:S05]  /*6230*/  @P0 BRA `(.L_x_155) ;  /* 0x00000004004c0947 */ /* 0x000fea0003800000 */
[----:B------:R-:W0:Y:S01]  /*6240*/  LDC.64 R10, c[0x0][0x628] ;  /* 0x00018a00ff0a7b82 */ /* 0x000e220000000a00 */
[----:B---3--:R-:W3:Y:S01]  /*6250*/  S2R R12, SR_CTAID.X ;  /* 0x00000000000c7919 */ /* 0x008ee20000002500 */
[----:B-12-4-:R-:W-:Y:S02]  /*6260*/  IMAD.MOV.U32 R8, RZ, RZ, R16 ;  /* 0x000000ffff087224 */ /* 0x016fe400078e0010 */
[----:B------:R-:W-:Y:S01]  /*6270*/  IMAD.MOV.U32 R9, RZ, RZ, R17 ;  /* 0x000000ffff097224 */ /* 0x000fe200078e0011 */
[----:B------:R-:W1:Y:S03]  /*6280*/  S2R R20, SR_CTAID.Y ;  /* 0x0000000000147919 */ /* 0x000e660000002600 */
[----:B------:R-:W2:Y:S08]  /*6290*/  LDC R0, c[0x0][0x630] ;  /* 0x00018c00ff007b82 */ /* 0x000eb00000000800 */
[----:B------:R-:W4:Y:S01]  /*62a0*/  LDC.64 R14, c[0x0][0x620] ;  /* 0x00018800ff0e7b82 */ /* 0x000f220000000a00 */
[----:B0-----:R-:W-:-:S04]  /*62b0*/  ISETP.NE.U32.AND P0, PT, R10, RZ, PT ;  /* 0x000000ff0a00720c */ /* 0x001fc80003f05070 */
[----:B------:R-:W-:-:S13]  /*62c0*/  ISETP.NE.AND.EX P0, PT, R11, RZ, PT, P0 ;  /* 0x000000ff0b00720c */ /* 0x000fda0003f05300 */
[----:B-1234-:R-:W-:Y:S05]  /*62d0*/  @!P0 BRA `(.L_x_156) ;  /* 0x0000000000288947 */ /* 0x01efea0003800000 */
        /* <DEDUP_REMOVED lines=10> */
.L_x_156:
[-CC-:B------:R-:W-:Y:S01]  /*6380*/  SHF.R.U64 R99, R8, R0.reuse, R9.reuse ;  /* 0x0000000008637219 */ /* 0x180fe20000001209 */
[----:B------:R-:W0:Y:S01]  /*6390*/  LDC.64 R26, c[0x0][0x640] ;  /* 0x00019000ff1a7b82 */ /* 0x000e220000000a00 */
[----:B------:R-:W-:Y:S01]  /*63a0*/  SHF.R.U32.HI R0, RZ, R0, R9 ;  /* 0x00000000ff007219 */ /* 0x000fe20000011609 */
[----:B------:R-:W-:Y:S01]  /*63b0*/  ULDC UR4, c[0x0][0x150] ;  /* 0x0000540000047ab9 */ /* 0x000fe20000000800 */
[----:B------:R-:W-:Y:S02]  /*63c0*/  IADD3 R3, P0, RZ, -R99, RZ ;  /* 0x80000063ff037210 */ /* 0x000fe40007f1e0ff */
[----:B------:R-:W-:-:S03]  /*63d0*/  I2FP.F32.U32 R7, R12 ;  /* 0x0000000c00077245 */ /* 0x000fc60000201000 */
[----:B------:R-:W1:Y:S01]  /*63e0*/  LDC R6, c[0x0][0x618] ;  /* 0x00018600ff067b82 */ /* 0x000e620000000800 */
[----:B------:R-:W-:Y:S02]  /*63f0*/  IMAD.X R5, RZ, RZ, ~R0, P0 ;  /* 0x000000ffff057224 */ /* 0x000fe400000e0e00 */
[----:B------:R-:W-:Y:S01]  /*6400*/  FMUL R7, R7, UR4 ;  /* 0x0000000407077c20 */ /* 0x000fe20008400000 */
[----:B------:R-:W-:Y:S01]  /*6410*/  ULDC UR4, c[0x0][0x154] ;  /* 0x0000550000047ab9 */ /* 0x000fe20000000800 */
[-C--:B------:R-:W-:Y:S02]  /*6420*/  IMAD R0, R5, R14.reuse, RZ ;  /* 0x0000000e05007224 */ /* 0x080fe400078e02ff */
[C---:B------:R-:W-:Y:S01]  /*6430*/  IMAD.WIDE.U32 R4, R3.reuse, R14, R16 ;  /* 0x0000000e03047225 */ /* 0x040fe200078e0010 */
[----:B------:R-:W2:Y:S01]  /*6440*/  LDC R8, c[0x0][0x608] ;  /* 0x00018200ff087b82 */ /* 0x000ea20000000800 */
[----:B------:R-:W3:Y:S02]  /*6450*/  F2I.U32.TRUNC.NTZ R7, R7 ;  /* 0x0000000700077305 */ /* 0x000ee4000020f000 */
[----:B------:R-:W-:Y:S01]  /*6460*/  IMAD R3, R3, R15, R0 ;  /* 0x0000000f03037224 */ /* 0x000fe200078e0200 */
[----:B------:R-:W-:-:S03]  /*6470*/  I2FP.F32.U32 R0, R20 ;  /* 0x0000001400007245 */ /* 0x000fc60000201000 */
[----:B------:R-:W-:Y:S01]  /*6480*/  IMAD.IADD R3, R5, 0x1, R3 ;  /* 0x0000000105037824 */ /* 0x000fe200078e0203 */
[----:B------:R-:W4:Y:S01]  /*6490*/  LDC R11, c[0x0][0x658] ;  /* 0x00019600ff0b7b82 */ /* 0x000f220000000800 */
[----:B0-----:R-:W-:-:S04]  /*64a0*/  ISETP.NE.U32.AND P0, PT, R26, RZ, PT ;  /* 0x000000ff1a00720c */ /* 0x001fc80003f05070 */
[----:B------:R-:W-:-:S03]  /*64b0*/  ISETP.NE.AND.EX P0, PT, R27, RZ, PT, P0 ;  /* 0x000000ff1b00720c */ /* 0x000fc60003f05300 */
[----:B------:R-:W0:Y:S01]  /*64c0*/  LDC R9, c[0x0][0x144] ;  /* 0x00005100ff097b82 */ /* 0x000e220000000800 */
[-C--:B-1----:R-:W-:Y:S01]  /*64d0*/  SHF.R.U64 R10, R4, R6.reuse, R3 ;  /* 0x00000006040a7219 */ /* 0x082fe20000001203 */
[----:B---3--:R-:W-:Y:S01]  /*64e0*/  IMAD.MOV R7, RZ, RZ, -R7 ;  /* 0x000000ffff077224 */ /* 0x008fe200078e0a07 */
[----:B------:R-:W-:Y:S01]  /*64f0*/  SHF.R.U32.HI R3, RZ, R6, R3 ;  /* 0x00000006ff037219 */ /* 0x000fe20000011603 */
[----:B------:R-:W-:-:S04]  /*6500*/  FMUL R6, R0, UR4 ;  /* 0x0000000400067c20 */ /* 0x000fc80008400000 */
[----:B------:R-:W1:Y:S01]  /*6510*/  LDC R21, c[0x0][0x148] ;  /* 0x00005200ff157b82 */ /* 0x000e620000000800 */
[----:B------:R3:W0:Y:S01]  /*6520*/  F2I.U32.TRUNC.NTZ R14, R6 ;  /* 0x00000006000e7305 */ /* 0x000622000020f000 */
[-CC-:B--2---:R-:W-:Y:S02]  /*6530*/  SHF.R.U64 R13, R10, R8.reuse, R3.reuse ;  /* 0x000000080a0d7219 */ /* 0x184fe40000001203 */
[----:B------:R-:W-:-:S04]  /*6540*/  SHF.R.U32.HI R0, RZ, R8, R3 ;  /* 0x00000008ff007219 */ /* 0x000fc80000011603 */
[----:B-----5:R-:W2:Y:S01]  /*6550*/  LDC R24, c[0x0][0x648] ;  /* 0x00019200ff187b82 */ /* 0x020ea20000000800 */
[-CC-:B----4-:R-:W-:Y:S02]  /*6560*/  SHF.R.U64 R15, R13, R11.reuse, R0.reuse ;  /* 0x0000000b0d0f7219 */ /* 0x190fe40000001200 */
[----:B------:R-:W-:-:S03]  /*6570*/  SHF.R.U32.HI R5, RZ, R11, R0 ;  /* 0x0000000bff057219 */ /* 0x000fc60000011600 */
[----:B------:R-:W-:Y:S02]  /*6580*/  IMAD.MOV.U32 R4, RZ, RZ, R15 ;  /* 0x000000ffff047224 */ /* 0x000fe400078e000f */
[----:B------:R-:W4:Y:S01]  /*6590*/  LDC R28, c[0x0][0x638] ;  /* 0x00018e00ff1c7b82 */ /* 0x000f220000000800 */
[----:B0-----:R-:W-:-:S07]  /*65a0*/  IMAD R25, R9, R7, R12 ;  /* 0x0000000709197224 */ /* 0x001fce00078e020c */
[----:B------:R-:W0:Y:S08]  /*65b0*/  LDC R29, c[0x0][0x610] ;  /* 0x00018400ff1d7b82 */ /* 0x000e300000000800 */
[----:B------:R-:W0:Y:S01]  /*65c0*/  LDC R30, c[0x0][0x600] ;  /* 0x00018000ff1e7b82 */ /* 0x000e220000000800 */
[----:B-123--:R-:W-:Y:S05]  /*65d0*/  @!P0 BRA `(.L_x_157) ;  /* 0x0000000000288947 */ /* 0x00efea0003800000 */
        /* <DEDUP_REMOVED lines=10> */
.L_x_157:
[----:B------:R-:W-:Y:S01]  /*6680*/  ISETP.NE.AND P0, PT, R2, 0x1, PT ;  /* 0x000000010200780c */ /* 0x000fe20003f05270 */
[----:B------:R-:W-:Y:S01]  /*6690*/  IMAD.MOV R14, RZ, RZ, -R14 ;  /* 0x000000ffff0e7224 */ /* 0x000fe200078e0a0e */
[----:B------:R-:W-:Y:S02]  /*66a0*/  SHF.R.U64 R0, R4, R24, R5 ;  /* 0x0000001804007219 */ /* 0x000fe40000001205 */
[----:B------:R-:W-:Y:S02]  /*66b0*/  LOP3.LUT R3, R13, R96, RZ, 0xc0, !PT ;  /* 0x000000600d037212 */ /* 0x000fe400078ec0ff */
[----:B------:R-:W-:Y:S01]  /*66c0*/  LOP3.LUT R10, R10, R95, RZ, 0xc0, !PT ;  /* 0x0000005f0a0a7212 */ /* 0x000fe200078ec0ff */
[----:B------:R-:W-:Y:S02]  /*66d0*/  IMAD.MOV R4, RZ, RZ, -R0 ;  /* 0x000000ffff047224 */ /* 0x000fe400078e0a00 */
[----:B------:R-:W-:Y:S02]  /*66e0*/  IMAD R0, R90, R0, R3 ;  /* 0x000000005a007224 */ /* 0x000fe400078e0203 */
[----:B----4-:R-:W-:-:S02]  /*66f0*/  IMAD R3, R4, R28, R15 ;  /* 0x0000001c04037224 */ /* 0x010fc400078e020f */
[----:B------:R-:W-:Y:S02]  /*6700*/  @P0 IMAD R25, R21, R14, R20 ;  /* 0x0000000e15190224 */ /* 0x000fe400078e0214 */
[----:B0-----:R-:W-:Y:S02]  /*6710*/  IMAD R5, R3, R30, R10 ;  /* 0x0000001e03057224 */ /* 0x001fe400078e020a */
[----:B------:R-:W-:Y:S02]  /*6720*/  IMAD R0, R0, R29, R25 ;  /* 0x0000001d00007224 */ /* 0x000fe400078e0219 */
[----:B------:R-:W-:-:S03]  /*6730*/  IMAD.MOV.U32 R4, RZ, RZ, 0x1 ;  /* 0x00000001ff047424 */ /* 0x000fc600078e00ff */
[----:B------:R-:W-:Y:S02]  /*6740*/  SEL R100, R5, R0, !P0 ;  /* 0x0000000005647207 */ /* 0x000fe40004000000 */
[----:B------:R-:W-:Y:S02]  /*6750*/  PRMT R3, R4, 0x7610, R3 ;  /* 0x0000761004037816 */ /* 0x000fe40000000003 */
[----:B------:R-:W-:-:S07]  /*6760*/  SEL R0, R0, R5, !P0 ;  /* 0x0000000500007207 */ /* 0x000fce0004000000 */
.L_x_155:
[----:B------:R-:W-:Y:S01]  /*6770*/  UIADD3 UR42, UR43, UR42, URZ ;  /* 0x0000002a2b2a7290 */ /* 0x000fe2000fffe03f */
[----:B------:R-:W-:Y:S01]  /*6780*/  LOP3.LUT P0, RZ, R3, 0xff, RZ, 0xc0, !PT ;  /* 0x000000ff03ff7812 */ /* 0x000fe2000780c0ff */
[----:B------:R-:W-:Y:S02]  /*6790*/  IMAD.MOV.U32 R101, RZ, RZ, R0 ;  /* 0x000000ffff657224 */ /* 0x000fe400078e0000 */
[----:B------:R-:W-:Y:S02]  /*67a0*/  USHF.R.U32.HI UR4, URZ, 0x2, UR42 ;  /* 0x000000023f047899 */ /* 0x000fe4000801162a */
[----:B------:R-:W-:Y:S02]  /*67b0*/  UISETP.GT.U32.AND UP1, UPT, UR42, 0x3, UPT ;  /* 0x000000032a00788c */ /* 0x000fe4000bf24070 */
[----:B------:R-:W-:Y:S02]  /*67c0*/  ULOP3.LUT UR4, UR4, 0x1, URZ, 0xc0, !UPT ;  /* 0x0000000104047892 */ /* 0x000fe4000f8ec03f */
[----:B------:R-:W-:-:S02]  /*67d0*/  UISETP.LT.U32.AND UP1, UPT, UR43, 0x4, UP1 ;  /* 0x000000042b00788c */ /* 0x000fc40008f21070 */
[----:B------:R-:W-:Y:S02]  /*67e0*/  UISETP.NE.U32.AND UP0, UPT, UR4, 0x1, UPT ;  /* 0x000000010400788c */ /* 0x000fe4000bf05070 */
[----:B------:R-:W-:Y:S02]  /*67f0*/  USEL UR5, URZ, 0x1, !UP1 ;  /* 0x000000013f057887 */ /* 0x000fe4000c800000 */
[----:B------:R-:W-:Y:S02]  /*6800*/  UISETP.GT.U32.AND UP0, UPT, UR43, 0x3, !UP0 ;  /* 0x000000032b00788c */ /* 0x000fe4000c704070 */
[----:B------:R-:W-:Y:S02]  /*6810*/  ULOP3.LUT UR42, UR42, 0x3, URZ, 0xc0, !UPT ;  /* 0x000000032a2a7892 */ /* 0x000fe4000f8ec03f */
[----:B------:R-:W-:-:S04]  /*6820*/  USEL UR4, URZ, 0x1, !UP0 ;  /* 0x000000013f047887 */ /* 0x000fc8000c000000 */
[----:B------:R-:W-:Y:S01]  /*6830*/  ULOP3.LUT UR40, UR4, UR40, UR5, 0x96, !UPT ;  /* 0x0000002804287292 */ /* 0x000fe2000f8e9605 */
[----:B------:R-:W-:Y:S11]  /*6840*/  @P0 BRA `(.L_x_158) ;  /* 0xffffffa8005c0947 */ /* 0x000ff6000383ffff */
[----:B------:R-:W-:Y:S05]  /*6850*/  EXIT ;  /* 0x000000000000794d */ /* 0x000fea0003800000 */
.L_x_3:
        /* <DEDUP_REMOVED lines=26> */
.L_x_160:
[--C-:B------:R-:W-:Y:S01]  /*6a00*/  SHF.R.U64 R14, R12, R20, R13.reuse ;  /* 0x000000140c0e7219 */ /* 0x100fe2000000120d */
[----:B------:R-:W0:Y:S01]  /*6a10*/  LDC R24, c[0x0][0x618] ;  /* 0x00018600ff187b82 */ /* 0x000e220000000800 */
[----:B------:R-:W-:Y:S01]  /*6a20*/  I2FP.F32.U32 R8, R6 ;  /* 0x0000000600087245 */ /* 0x000fe20000201000 */
[----:B------:R-:W-:Y:S01]  /*6a30*/  ULDC UR4, c[0x0][0x150] ;  /* 0x0000540000047ab9 */ /* 0x000fe20000000800 */
[----:B------:R-:W-:Y:S02]  /*6a40*/  SHF.R.U32.HI R7, RZ, R20, R13 ;  /* 0x00000014ff077219 */ /* 0x000fe4000001160d */
[----:B------:R-:W-:Y:S01]  /*6a50*/  IADD3 R11, P0, RZ, -R14, RZ ;  /* 0x8000000eff0b7210 */ /* 0x000fe20007f1e0ff */
[----:B------:R-:W-:Y:S01]  /*6a60*/  FMUL R13, R8, UR4 ;  /* 0x00000004080d7c20 */ /* 0x000fe20008400000 */
[----:B------:R-:W-:Y:S01]  /*6a70*/  ULDC UR4, c[0x0][0x154] ;  /* 0x0000550000047ab9 */ /* 0x000fe20000000800 */
[----:B------:R-:W1:Y:S02]  /*6a80*/  LDC.64 R26, c[0x0][0x640] ;  /* 0x00019000ff1a7b82 */ /* 0x000e640000000a00 */
[----:B------:R-:W-:-:S02]  /*6a90*/  IMAD.X R7, RZ, RZ, ~R7, P0 ;  /* 0x000000ffff077224 */ /* 0x000fc400000e0e07 */
[----:B------:R-:W2:Y:S01]  /*6aa0*/  F2I.U32.TRUNC.NTZ R13, R13 ;  /* 0x0000000d000d7305 */ /* 0x000ea2000020f000 */
[----:B------:R-:W-:-:S03]  /*6ab0*/  IMAD.WIDE.U32 R8, R11, R22, R16 ;  /* 0x000000160b087225 */ /* 0x000fc600078e0010 */
[----:B------:R-:W3:Y:S01]  /*6ac0*/  LDC R15, c[0x0][0x144] ;  /* 0x00005100ff0f7b82 */ /* 0x000ee20000000800 */
[----:B------:R-:W-:-:S04]  /*6ad0*/  IMAD R10, R7, R22, RZ ;  /* 0x00000016070a7224 */ /* 0x000fc800078e02ff */
[----:B------:R-:W-:Y:S02]  /*6ae0*/  IMAD R7, R11, R23, R10 ;  /* 0x000000170b077224 */ /* 0x000fe400078e020a */
[----:B------:R-:W-:Y:S01]  /*6af0*/  IMAD.MOV.U32 R10, RZ, RZ, -0x1 ;  /* 0xffffffffff0a7424 */ /* 0x000fe200078e00ff */
[----:B------:R-:W4:Y:S01]  /*6b00*/  LDC R20, c[0x0][0x608] ;  /* 0x00018200ff147b82 */ /* 0x000f220000000800 */
[----:B------:R-:W-:Y:S01]  /*6b10*/  IMAD.IADD R7, R9, 0x1, R7 ;  /* 0x0000000109077824 */ /* 0x000fe200078e0207 */
[----:B------:R-:W-:-:S04]  /*6b20*/  I2FP.F32.U32 R9, R3 ;  /* 0x0000000300097245 */ /* 0x000fc80000201000 */
[-C--:B0-----:R-:W-:Y:S01]  /*6b30*/  SHF.R.U64 R12, R8, R24.reuse, R7 ;  /* 0x00000018080c7219 */ /* 0x081fe20000001207 */
[----:B--2---:R-:W-:Y:S01]  /*6b40*/  IMAD.MOV R8, RZ, RZ, -R13 ;  /* 0x000000ffff087224 */ /* 0x004fe200078e0a0d */
[----:B------:R-:W0:Y:S01]  /*6b50*/  LDC R11, c[0x0][0x658] ;  /* 0x00019600ff0b7b82 */ /* 0x000e220000000800 */
[----:B-1----:R-:W-:Y:S01]  /*6b60*/  ISETP.NE.U32.AND P0, PT, R26, RZ, PT ;  /* 0x000000ff1a00720c */ /* 0x002fe20003f05070 */
[----:B------:R-:W-:Y:S01]  /*6b70*/  FMUL R9, R9, UR4 ;  /* 0x0000000409097c20 */ /* 0x000fe20008400000 */
[----:B------:R-:W-:Y:S02]  /*6b80*/  SHF.R.U32.HI R7, RZ, R24, R7 ;  /* 0x00000018ff077219 */ /* 0x000fe40000011607 */
[----:B------:R-:W-:-:S03]  /*6b90*/  ISETP.NE.AND.EX P0, PT, R27, RZ, PT, P0 ;  /* 0x000000ff1b00720c */ /* 0x000fc60003f05300 */
[----:B------:R-:W1:Y:S01]  /*6ba0*/  LDC R22, c[0x0][0x148] ;  /* 0x00005200ff167b82 */ /* 0x000e620000000800 */
[----:B---3--:R-:W-:Y:S02]  /*6bb0*/  IMAD R23, R15, R8, R6 ;  /* 0x000000080f177224 */ /* 0x008fe400078e0206 */
[----:B------:R-:W-:-:S05]  /*6bc0*/  IMAD.MOV.U32 R8, RZ, RZ, 0x1 ;  /* 0x00000001ff087424 */ /* 0x000fca00078e00ff */
[----:B------:R-:W2:Y:S01]  /*6bd0*/  LDC R21, c[0x0][0x600] ;  /* 0x00018000ff157b82 */ /* 0x000ea20000000800 */
[-CC-:B----4-:R-:W-:Y:S02]  /*6be0*/  SHF.R.U64 R15, R12, R20.reuse, R7.reuse ;  /* 0x000000140c0f7219 */ /* 0x190fe40000001207 */
[----:B------:R-:W-:Y:S02]  /*6bf0*/  SHF.R.U32.HI R6, RZ, R20, R7 ;  /* 0x00000014ff067219 */ /* 0x000fe40000011607 */
[----:B------:R3:W4:Y:S03]  /*6c00*/  F2I.U32.TRUNC.NTZ R20, R9 ;  /* 0x0000000900147305 */ /* 0x000726000020f000 */
[----:B------:R-:W1:Y:S01]  /*6c10*/  LDC R25, c[0x0][0x648] ;  /* 0x00019200ff197b82 */ /* 0x000e620000000800 */
[-C--:B0-----:R-:W-:Y:S02]  /*6c20*/  SHF.R.U64 R19, R15, R11.reuse, R6 ;  /* 0x0000000b0f137219 */ /* 0x081fe40000001206 */
[----:B------:R-:W-:-:S02]  /*6c30*/  SHF.L.U32 R10, R10, R11, RZ ;  /* 0x0000000b0a0a7219 */ /* 0x000fc400000006ff */
[-C--:B------:R-:W-:Y:S01]  /*6c40*/  SHF.R.U32.HI R7, RZ, R11.reuse, R6 ;  /* 0x0000000bff077219 */ /* 0x080fe20000011606 */
[----:B------:R-:W-:Y:S01]  /*6c50*/  IMAD.MOV.U32 R6, RZ, RZ, R19 ;  /* 0x000000ffff067224 */ /* 0x000fe200078e0013 */
[----:B------:R-:W-:Y:S01]  /*6c60*/  SHF.L.U32 R24, R8, R11, RZ ;  /* 0x0000000b08187219 */ /* 0x000fe200000006ff */
[----:B------:R-:W0:Y:S01]  /*6c70*/  LDC R28, c[0x0][0x638] ;  /* 0x00018e00ff1c7b82 */ /* 0x000e220000000800 */
[----:B------:R-:W-:-:S07]  /*6c80*/  LOP3.LUT R30, RZ, R10, RZ, 0x33, !PT ;  /* 0x0000000aff1e7212 */ /* 0x000fce00078e33ff */
[----:B------:R-:W0:Y:S01]  /*6c90*/  LDC R29, c[0x0][0x610] ;  /* 0x00018400ff1d7b82 */ /* 0x000e220000000800 */
[----:B---34-:R-:W-:Y:S05]  /*6ca0*/  @!P0 BRA `(.L_x_161) ;  /* 0x0000000000288947 */ /* 0x018fea0003800000 */
[----:B------:R-:W3:Y:S02]  /*6cb0*/  LDC R6, c[0x0][0x64c] ;  /* 0x00019300ff067b82 */ /* 0x000ee40000000800 */
[----:B---3--:R-:W-:-:S05]  /*6cc0*/  IADD3 R11, P0, R19, R6, RZ ;  /* 0x00000006130b7210 */ /* 0x008fca0007f1e0ff */
        /* <DEDUP_REMOVED lines=8> */
.L_x_161:
[----:B------:R-:W-:Y:S01]  /*6d50*/  ISETP.NE.AND P0, PT, R2, 0x1, PT ;  /* 0x000000010200780c */ /* 0x000fe20003f05270 */
[----:B--2---:R-:W-:Y:S01]  /*6d60*/  VIADD R9, R21, 0xffffffff ;  /* 0xffffffff15097836 */ /* 0x004fe20000000000 */
[----:B-1----:R-:W-:Y:S01]  /*6d70*/  SHF.R.U64 R7, R6, R25, R7 ;  /* 0x0000001906077219 */ /* 0x002fe20000001207 */
[----:B------:R-:W-:Y:S01]  /*6d80*/  IMAD.MOV R20, RZ, RZ, -R20 ;  /* 0x000000ffff147224 */ /* 0x000fe200078e0a14 */
[----:B------:R-:W-:Y:S02]  /*6d90*/  LOP3.LUT R6, R15, R30, RZ, 0xc0, !PT ;  /* 0x0000001e0f067212 */ /* 0x000fe400078ec0ff */
[----:B------:R-:W-:Y:S01]  /*6da0*/  LOP3.LUT R12, R12, R9, RZ, 0xc0, !PT ;  /* 0x000000090c0c7212 */ /* 0x000fe200078ec0ff */
[----:B------:R-:W-:Y:S02]  /*6db0*/  IMAD.MOV R8, RZ, RZ, -R7 ;  /* 0x000000ffff087224 */ /* 0x000fe400078e0a07 */
[----:B------:R-:W-:Y:S02]  /*6dc0*/  IMAD R6, R24, R7, R6 ;  /* 0x0000000718067224 */ /* 0x000fe400078e0206 */
[----:B------:R-:W-:-:S02]  /*6dd0*/  IMAD.MOV.U32 R9, RZ, RZ, 0x1 ;  /* 0x00000001ff097424 */ /* 0x000fc400078e00ff */
[----:B------:R-:W-:Y:S02]  /*6de0*/  @P0 IMAD R23, R22, R20, R3 ;  /* 0x0000001416170224 */ /* 0x000fe400078e0203 */
[----:B0-----:R-:W-:Y:S02]  /*6df0*/  IMAD R3, R8, R28, R19 ;  /* 0x0000001c08037224 */ /* 0x001fe400078e0213 */
[----:B------:R-:W-:Y:S02]  /*6e00*/  IMAD R13, R6, R29, R23 ;  /* 0x0000001d060d7224 */ /* 0x000fe400078e0217 */
[----:B------:R-:W-:Y:S02]  /*6e10*/  IMAD R6, R3, R21, R12 ;  /* 0x0000001503067224 */ /* 0x000fe400078e020c */
[----:B------:R-:W-:-:S03]  /*6e20*/  IMAD.MOV.U32 R8, RZ, RZ, R14 ;  /* 0x000000ffff087224 */ /* 0x000fc600078e000e */
[----:B------:R-:W-:Y:S02]  /*6e30*/  SEL R20, R6, R13, !P0 ;  /* 0x0000000d06147207 */ /* 0x000fe40004000000 */
[----:B------:R-:W-:-:S07]  /*6e40*/  SEL R13, R13, R6, !P0 ;  /* 0x000000060d0d7207 */ /* 0x000fce0004000000 */
.L_x_159:
[----:B------:R-:W-:-:S08]  /*6e50*/  NOP ;  /* 0x0000000000007918 */ /* 0x000fd00000000000 */
[----:B------:R-:W0:-:S00]  /*6e60*/  USETMAXREG.DEALLOC.CTAPOOL 0x28 ;  /* 0x00000028000079c8 */ /* 0x000e0000080e0500 */
[----:B0-----:R-:W-:-:S13]  /*6e70*/  ISETP.NE.AND P0, PT, R0, RZ, PT ;  /* 0x000000ff0000720c */ /* 0x001fda0003f05270 */
[----:B------:R-:W-:Y:S05]  /*6e80*/  @P0 EXIT ;  /* 0x000000000000094d */ /* 0x000fea0003800000 */
[----:B------:R-:W-:Y:S01]  /*6e90*/  LOP3.LUT P0, RZ, R9, 0xff, RZ, 0xc0, !PT ;  /* 0x000000ff09ff7812 */ /* 0x000fe2000780c0ff */
[----:B------:R-:W-:Y:S02]  /*6ea0*/  IMAD.MOV.U32 R0, RZ, RZ, 0x1 ;  /* 0x00000001ff007424 */ /* 0x000fe400078e00ff */
[----:B------:R-:W-:-:S10]  /*6eb0*/  IMAD.MOV.U32 R3, RZ, RZ, RZ ;  /* 0x000000ffff037224 */ /* 0x000fd400078e00ff */
[----:B------:R-:W-:Y:S05]  /*6ec0*/  @!P0 BRA `(.L_x_162) ;  /* 0x0000000c00448947 */ /* 0x000fea0003800000 */
[----:B------:R-:W0:Y:S01]  /*6ed0*/  LDC R0, c[0x0][0x28c] ;  /* 0x0000a300ff007b82 */ /* 0x000e220000000800 */
[----:B------:R-:W-:Y:S01]  /*6ee0*/  LOP3.LUT P0, RZ, R4, 0x1f, RZ, 0xc0, !PT ;  /* 0x0000001f04ff7812 */ /* 0x000fe2000780c0ff */
[----:B------:R-:W-:Y:S01]  /*6ef0*/  ULDC UR5, c[0x0][0x658] ;  /* 0x0001960000057ab9 */ /* 0x000fe20000000800 */
[----:B------:R-:W-:Y:S01]  /*6f00*/  UMOV UR6, 0xffffffff ;  /* 0xffffffff00067882 */ /* 0x000fe20000000000 */
[----:B------:R-:W-:Y:S01]  /*6f10*/  BSSY B0, `(.L_x_162) ;  /* 0x00000cc000007945 */ /* 0x000fe20003800000 */
[----:B------:R-:W-:Y:S01]  /*6f20*/  USHF.L.U32 UR6, UR6, UR5, URZ ;  /* 0x0000000506067299 */ /* 0x000fe2000800063f */
[C---:B------:R-:W-:Y:S01]  /*6f30*/  ISETP.NE.AND P2, PT, R5.reuse, RZ, PT ;  /* 0x000000ff0500720c */ /* 0x040fe20003f45270 */
[----:B------:R-:W-:Y:S01]  /*6f40*/  UMOV UR7, 0x1 ;  /* 0x0000000100077882 */ /* 0x000fe20000000000 */
[----:B------:R-:W-:Y:S01]  /*6f50*/  ISETP.NE.OR P0, PT, R5, RZ, !P0 ;  /* 0x000000ff0500720c */ /* 0x000fe20004705670 */
[----:B------:R-:W-:Y:S01]  /*6f60*/  IMAD.MOV.U32 R11, RZ, RZ, 0x1 ;  /* 0x00000001ff0b7424 */ /* 0x000fe200078e00ff */
[----:B------:R-:W-:Y:S01]  /*6f70*/  LOP3.LUT R19, R18, 0x2, RZ, 0xfc, !PT ;  /* 0x0000000212137812 */ /* 0x000fe200078efcff */
[----:B------:R-:W-:Y:S01]  /*6f80*/  ULDC UR4, c[0x0][0x600] ;  /* 0x0001800000047ab9 */ /* 0x000fe20000000800 */
[----:B------:R-:W-:-:S02]  /*6f90*/  USHF.L.U32 UR13, UR7, UR5, URZ ;  /* 0x00000005070d7299 */ /* 0x000fc4000800063f */
[----:B------:R-:W-:Y:S02]  /*6fa0*/  UIADD3 UR4, UR4, -0x1, URZ ;  /* 0xffffffff04047890 */ /* 0x000fe4000fffe03f */
[----:B------:R-:W-:Y:S01]  /*6fb0*/  ULOP3.LUT UR5, URZ, UR6, URZ, 0x33, !UPT ;  /* 0x000000063f057292 */ /* 0x000fe2000f8e333f */
[----:B------:R-:W-:Y:S01]  /*6fc0*/  ULDC.64 UR22, c[0x0][0x198] ;  /* 0x0000660000167ab9 */ /* 0x000fe20000000a00 */
[----:B0-----:R-:W-:-:S05]  /*6fd0*/  VIADD R0, R0, 0x7f ;  /* 0x0000007f00007836 */ /* 0x001fca0000000000 */
[----:B------:R-:W-:-:S04]  /*6fe0*/  SHF.R.S32.HI R3, RZ, 0x1f, R0 ;  /* 0x0000001fff037819 */ /* 0x000fc80000011400 */
[----:B------:R-:W-:Y:S01]  /*6ff0*/  LEA.HI R3, R3, R0, RZ, 0x7 ;  /* 0x0000000003037211 */ /* 0x000fe200078f38ff */
[----:B------:R-:W-:-:S03]  /*7000*/  IMAD.MOV.U32 R0, RZ, RZ, 0x1 ;  /* 0x00000001ff007424 */ /* 0x000fc600078e00ff */
[----:B------:R-:W-:Y:S01]  /*7010*/  SHF.R.S32.HI R12, RZ, 0x7, R3 ;  /* 0x00000007ff0c7819 */ /* 0x000fe20000011403 */
[----:B------:R-:W-:-:S04]  /*7020*/  IMAD.MOV.U32 R3, RZ, RZ, RZ ;  /* 0x000000ffff037224 */ /* 0x000fc800078e00ff */
[----:B------:R-:W-:-:S07]  /*7030*/  VIADD R10, R12, 0x1 ;  /* 0x000000010c0a7836 */ /* 0x000fce0000000000 */
.L_x_174:
[----:B------:R-:W-:-:S03]  /*7040*/  UMOV UR6, 0xffffffff ;  /* 0xffffffff00067882 */ /* 0x000fc60000000000 */
[----:B------:R-:W-:Y:S05]  /*7050*/  BRA.DIV UR6, `(.L_x_163) ;  /* 0x0000000e06cc7947 */ /* 0x000fea000b800000 */
[----:B------:R-:W-:-:S13]  /*7060*/  ELECT P6, URZ, PT ;  /* 0x00000000003f782f */ /* 0x000fda00038c0000 */
.L_x_185:
[----:B------:R-:W0:Y:S01]  /*7070*/  LDC R4, c[0x0][0x28c] ;  /* 0x0000a300ff047b82 */ /* 0x000e220000000800 */
[----:B------:R-:W-:Y:S01]  /*7080*/  BSSY B1, `(.L_x_164) ;  /* 0x0000041000017945 */ /* 0x000fe20003800000 */
[----:B0-----:R-:W-:-:S13]  /*7090*/  ISETP.LT.OR P6, PT, R4, 0x1, !P6 ;  /* 0x000000010400780c */ /* 0x001fda00077c1670 */
[----:B------:R-:W-:Y:S05]  /*70a0*/  @P6 BRA `(.L_x_165) ;  /* 0x0000000000f86947 */ /* 0x000fea0003800000 */
[----:B------:R-:W-:Y:S02]  /*70b0*/  IMAD.SHL.U32 R13, R13, 0x80, RZ ;  /* 0x000000800d0d7824 */ /* 0x000fe400078e00ff */
[----:B------:R-:W-:Y:S02]  /*70c0*/  IMAD.SHL.U32 R20, R20, 0x80, RZ ;  /* 0x0000008014147824 */ /* 0x000fe400078e00ff */
[----:B------:R-:W-:Y:S02]  /*70d0*/  IMAD.MOV.U32 R21, RZ, RZ, RZ ;  /* 0x000000ffff157224 */ /* 0x000fe400078e00ff */
[----:B------:R-:W-:Y:S02]  /*70e0*/  IMAD.MOV.U32 R4, RZ, RZ, R10 ;  /* 0x000000ffff047224 */ /* 0x000fe400078e000a */
[----:B------:R-:W-:Y:S02]  /*70f0*/  IMAD.MOV.U32 R5, RZ, RZ, R0 ;  /* 0x000000ffff057224 */ /* 0x000fe400078e0000 */
[----:B------:R-:W-:-:S07]  /*7100*/  IMAD.MOV.U32 R6, RZ, RZ, R3 ;  /* 0x000000ffff067224 */ /* 0x000fce00078e0003 */
.L_x_169:
[----:B------:R-:W0:Y:S01]  /*7110*/  S2R R14, SR_CgaCtaId ;  /* 0x00000000000e7919 */ /* 0x000e220000008800 */
[----:B------:R-:W-:Y:S01]  /*7120*/  MOV R7, 0x400 ;  /* 0x0000040000077802 */ /* 0x000fe20000000f00 */
[----:B------:R-:W1:Y:S03]  /*7130*/  @!P2 LDC R9, c[0x0][0x500] ;  /* 0x00014000ff09ab82 */ /* 0x000e660000000800 */
[----:B0-----:R-:W-:Y:S02]  /*7140*/  LEA R15, R14, R7, 0x18 ;  /* 0x000000070e0f7211 */ /* 0x001fe400078ec0ff */
[----:B------:R-:W-:-:S03]  /*7150*/  SHF.L.U32 R7, R5, 0x1f, RZ ;  /* 0x0000001f05077819 */ /* 0x000fc600000006ff */
[----:B------:R-:W-:-:S04]  /*7160*/  IMAD R14, R6, 0x8, R15 ;  /* 0x00000008060e7824 */ /* 0x000fc800078e020f */
[----:B------:R-:W0:Y:S02]  /*7170*/  SYNCS.PHASECHK.TRANS64.TRYWAIT P1, [R14+URZ+0x20], R7 ;  /* 0x000020070e0075a7 */ /* 0x000e24000802017f */
[----:B01----:R-:W-:Y:S05]  /*7180*/  @!P1 BRA `(.L_x_166) ;  /* 0x0000000c00a09947 */ /* 0x003fea0003800000 */
.L_x_186:
[----:B0-----:R-:W-:Y:S01]  /*7190*/  PRMT R7, R19, 0x9910, RZ ;  /* 0x0000991013077816 */ /* 0x001fe200000000ff */
[----:B------:R0:W-:Y:S03]  /*71a0*/  @!P2 SYNCS.ARRIVE.TRANS64 RZ, [R14+URZ], R9 ;  /* 0x000000090effa9a7 */ /* 0x0001e6000800003f */
[----:B------:R-:W-:-:S13]  /*71b0*/  ISETP.NE.AND P1, PT, R7, 0x2, PT ;  /* 0x000000020700780c */ /* 0x000fda0003f25270 */
[----:B0-----:R-:W-:Y:S05]  /*71c0*/  @P1 BRA `(.L_x_167) ;  /* 0x0000000000041947 */ /* 0x001fea0003800000 */
[----:B------:R-:W-:Y:S01]  /*71d0*/  BPT.TRAP 0x1 ;  /* 0x000000040000795c */ /* 0x000fe20000300000 */
.L_x_167:
[----:B------:R-:W-:Y:S05]  /*71e0*/  @P0 BRA `(.L_x_168) ;  /* 0x0000000000040947 */ /* 0x000fea0003800000 */
[----:B------:R-:W-:Y:S01]  /*71f0*/  BPT.TRAP 0x1 ;  /* 0x000000040000795c */ /* 0x000fe20000300000 */
.L_x_168:
[----:B------:R-:W-:Y:S01]  /*7200*/  IMAD R15, R6, 0x8000, R15 ;  /* 0x00008000060f7824 */ /* 0x000fe200078e020f */
[----:B------:R-:W-:Y:S01]  /*7210*/  R2UR UR34, R21 ;  /* 0x00000000152272ca */ /* 0x000fe200000e0000 */
[----:B------:R-:W-:Y:S01]  /*7220*/  VIADD R4, R4, 0xffffffff ;  /* 0xffffffff04047836 */ /* 0x000fe20000000000 */
[----:B------:R-:W-:Y:S01]  /*7230*/  R2UR UR33, R14 ;  /* 0x000000000e2172ca */ /* 0x000fe200000e0000 */
[----:B------:R-:W-:Y:S01]  /*7240*/  UIADD3 UR6, UP0, UR22, 0xf0, URZ ;  /* 0x000000f016067890 */ /* 0x000fe2000ff1e03f */
[----:B------:R-:W-:Y:S01]  /*7250*/  R2UR UR8, R15 ;  /* 0x000000000f0872ca */ /* 0x000fe200000e0000 */
[----:B------:R-:W-:Y:S01]  /*7260*/  UIADD3 UR30, UP1, UR22, 0x1f0, URZ ;  /* 0x000001f0161e7890 */ /* 0x000fe2000ff3e03f */
[----:B------:R-:W-:Y:S01]  /*7270*/  R2UR UR35, R13 ;  /* 0x000000000d2372ca */ /* 0x000fe200000e0000 */
[----:B------:R-:W-:Y:S01]  /*7280*/  UIADD3.X UR7, URZ, UR23, URZ, UP0, !UPT ;  /* 0x000000173f077290 */ /* 0x000fe200087fe43f */
[----:B------:R-:W-:Y:S01]  /*7290*/  R2UR UR36, R8 ;  /* 0x00000000082472ca */ /* 0x000fe200000e0000 */
[----:B------:R-:W-:Y:S01]  /*72a0*/  UIADD3.X UR31, URZ, UR23, URZ, UP1, !UPT ;  /* 0x000000173f1f7290 */ /* 0x000fe20008ffe43f */
[----:B------:R-:W-:Y:S01]  /*72b0*/  R2UR UR19, R20 ;  /* 0x00000000141372ca */ /* 0x000fe200000e0000 */
[----:B------:R-:W-:Y:S01]  /*72c0*/  VIADD R6, R6, 0x1 ;  /* 0x0000000106067836 */ /* 0x000fe20000000000 */
[----:B------:R-:W-:Y:S01]  /*72d0*/  ISETP.GT.AND P3, PT, R4, 0x1, PT ;  /* 0x000000010400780c */ /* 0x000fe20003f64270 */
[----:B------:R-:W-:Y:S01]  /*72e0*/  UIADD3 UR26, UR34, 0x40, URZ ;  /* 0x00000040221a7890 */ /* 0x000fe2000fffe03f */
[----:B------:R-:W-:Y:S01]  /*72f0*/  VIADD R21, R21, 0x80 ;  /* 0x0000008015157836 */ /* 0x000fe20000000000 */
[----:B------:R-:W-:Y:S01]  /*7300*/  UMOV UR14, 0x0 ;  /* 0x00000000000e7882 */ /* 0x000fe20000000000 */
[----:B------:R-:W-:Y:S01]  /*7310*/  UMOV UR15, 0x10000000 ;  /* 0x10000000000f7882 */ /* 0x000fe20000000000 */
[----:B------:R-:W-:Y:S01]  /*7320*/  UIADD3 UR32, UR8, 0x100, URZ ;  /* 0x0000010008207890 */ /* 0x000fe2000fffe03f */
[----:B------:R-:W-:Y:S01]  /*7330*/  ISETP.NE.AND P1, PT, R6, 0x4, PT ;  /* 0x000000040600780c */ /* 0x000fe20003f25270 */
[----:B------:R-:W-:-:S02]  /*7340*/  UIADD3 UR24, UR8, 0x4100, URZ ;  /* 0x0000410008187890 */ /* 0x000fc4000fffe03f */
[----:B------:R-:W-:Y:S01]  /*7350*/  UIADD3 UR16, UR8, 0x20100, URZ ;  /* 0x0002010008107890 */ /* 0x000fe2000fffe03f */
[----:B------:R-:W-:Y:S01]  /*7360*/  SEL R14, RZ, 0x1, P1 ;  /* 0x00000001ff0e7807 */ /* 0x000fe20000800000 */
[----:B------:R-:W-:Y:S01]  /*7370*/  UIADD3 UR8, UR8, 0x24100, URZ ;  /* 0x0002410008087890 */ /* 0x000fe2000fffe03f */
[----:B------:R-:W-:Y:S01]  /*7380*/  SEL R6, R6, RZ, P1 ;  /* 0x000000ff06067207 */ /* 0x000fe20000800000 */
[----:B------:R-:W-:Y:S01]  /*7390*/  UMOV UR25, UR33 ;  /* 0x0000002100197c82 */ /* 0x000fe20008000000 */
[----:B------:R-:W-:Y:S01]  /*73a0*/  UMOV UR27, UR35 ;  /* 0x00000023001b7c82 */ /* 0x000fe20008000000 */
[----:B------:R-:W-:Y:S01]  /*73b0*/  UMOV UR28, UR36 ;  /* 0x00000024001c7c82 */ /* 0x000fe20008000000 */
[----:B------:R-:W-:Y:S01]  /*73c0*/  UMOV UR17, UR33 ;  /* 0x0000002100117c82 */ /* 0x000fe20008000000 */
[----:B------:R-:W-:Y:S01]  /*73d0*/  UMOV UR18, UR34 ;  /* 0x0000002200127c82 */ /* 0x000fe20008000000 */
[----:B------:R-:W-:Y:S01]  /*73e0*/  UMOV UR20, UR36 ;  /* 0x0000002400147c82 */ /* 0x000fe20008000000 */
[----:B------:R0:W-:Y:S01]  /*73f0*/  UTMALDG.3D [UR32], [UR6], desc[UR14] ;  /* 0x00000e20060075b4 */ /* 0x0001e20008011000 */
[----:B------:R-:W-:Y:S01]  /*7400*/  UMOV UR9, UR33 ;  /* 0x0000002100097c82 */ /* 0x000fe20008000000 */
[----:B------:R-:W-:Y:S01]  /*7410*/  UMOV UR11, UR19 ;  /* 0x00000013000b7c82 */ /* 0x000fe20008000000 */
[----:B------:R-:W-:Y:S01]  /*7420*/  UMOV UR12, UR36 ;  /* 0x00000024000c7c82 */ /* 0x000fe20008000000 */
[----:B------:R-:W-:Y:S01]  /*7430*/  UMOV UR10, UR26 ;  /* 0x0000001a000a7c82 */ /* 0x000fe20008000000 */
[----:B------:R-:W-:Y:S01]  /*7440*/  LOP3.LUT R5, R5, R14, RZ, 0x3c, !PT ;  /* 0x0000000e05057212 */ /* 0x000fe200078e3cff */
[----:B------:R0:W-:Y:S01]  /*7450*/  UTMALDG.3D [UR24], [UR6], desc[UR14] ;  /* 0x00000e18060075b4 */ /* 0x0001e20008011000 */
[----:B------:R0:W-:Y:S01]  /*7460*/  UTMALDG.3D [UR16], [UR30], desc[UR14] ;  /* 0x00000e101e0075b4 */ /* 0x0001e20008011000 */
[----:B------:R0:W-:Y:S02]  /*7470*/  UTMALDG.3D [UR8], [UR30], desc[UR14] ;  /* 0x00000e081e0075b4 */ /* 0x0001e40008011000 */
[----:B0-----:R-:W-:Y:S05]  /*7480*/  @P3 BRA `(.L_x_169) ;  /* 0xfffffffc00203947 */ /* 0x001fea000383ffff */
.L_x_165:
[----:B------:R-:W-:Y:S05]  /*7490*/  BSYNC B1 ;  /* 0x0000000000017941 */ /* 0x000fea0003800000 */
.L_x_164:
[----:B------:R-:W-:Y:S01]  /*74a0*/  LOP3.LUT P3, RZ, R11, 0xff, RZ, 0xc0, !PT ;  /* 0x000000ff0bff7812 */ /* 0x000fe2000786c0ff */
[----:B------:R-:W-:Y:S01]  /*74b0*/  IMAD.IADD R3, R12, 0x1, R3 ;  /* 0x000000010c037824 */ /* 0x000fe200078e0203 */
[----:B------:R-:W-:Y:S01]  /*74c0*/  IADD3 R16, P4, R16, UR38, RZ ;  /* 0x0000002610107c10 */ /* 0x000fe2000ff9e0ff */
[----:B------:R-:W-:Y:S01]  /*74d0*/  ULDC.64 UR6, c[0x0][0x650] ;  /* 0x0001940000067ab9 */ /* 0x000fe20000000a00 */
[----:B------:R-:W-:Y:S01]  /*74e0*/  BSSY B1, `(.L_x_170) ;  /* 0x000006c000017945 */ /* 0x000fe20003800000 */
[----:B------:R-:W-:Y:S01]  /*74f0*/  IMAD.MOV.U32 R13, RZ, RZ, -0x1 ;  /* 0xffffffffff0d7424 */ /* 0x000fe200078e00ff */
[----:B------:R-:W-:Y:S01]  /*7500*/  ISETP.GT.U32.AND P1, PT, R3, 0x3, PT ;  /* 0x000000030300780c */ /* 0x000fe20003f24070 */
[----:B------:R-:W-:Y:S01]  /*7510*/  IMAD.MOV.U32 R20, RZ, RZ, -0x1 ;  /* 0xffffffffff147424 */ /* 0x000fe200078e00ff */
[----:B------:R-:W-:Y:S01]  /*7520*/  SHF.R.U32.HI R4, RZ, 0x2, R3 ;  /* 0x00000002ff047819 */ /* 0x000fe20000011603 */
[----:B------:R-:W-:Y:S01]  /*7530*/  IMAD.MOV.U32 R8, RZ, RZ, -0x1 ;  /* 0xffffffffff087424 */ /* 0x000fe200078e00ff */
[----:B------:R-:W-:-:S02]  /*7540*/  ISETP.LT.U32.AND P1, PT, R12, 0x4, P1 ;  /* 0x000000040c00780c */ /* 0x000fc40000f21070 */
[----:B------:R-:W-:Y:S01]  /*7550*/  IADD3.X R17, R17, UR41, RZ, P4, !PT ;  /* 0x0000002911117c10 */ /* 0x000fe2000a7fe4ff */
[----:B------:R-:W0:Y:S01]  /*7560*/  @P3 S2R R6, SR_CgaCtaId ;  /* 0x0000000000063919 */ /* 0x000e220000008800 */
[----:B------:R-:W-:Y:S02]  /*7570*/  @P3 MOV R5, 0x400 ;  /* 0x0000040000053802 */ /* 0x000fe40000000f00 */
[----:B------:R-:W-:Y:S02]  /*7580*/  ISETP.GE.U32.AND P4, PT, R16, UR6, PT ;  /* 0x0000000610007c0c */ /* 0x000fe4000bf86070 */
[----:B------:R-:W-:Y:S02]  /*7590*/  LOP3.LUT R4, R4, 0x1, RZ, 0xc0, !PT ;  /* 0x0000000104047812 */ /* 0x000fe400078ec0ff */
[----:B------:R-:W-:Y:S02]  /*75a0*/  LOP3.LUT R3, R3, 0x3, RZ, 0xc0, !PT ;  /* 0x0000000303037812 */ /* 0x000fe400078ec0ff */
[----:B------:R-:W-:-:S02]  /*75b0*/  PRMT R11, RZ, 0x7610, R11 ;  /* 0x00007610ff0b7816 */ /* 0x000fc4000000000b */
[----:B0-----:R-:W-:-:S04]  /*75c0*/  @P3 LEA R5, R6, R5, 0x18 ;  /* 0x0000000506053211 */ /* 0x001fc800078ec0ff */
[----:B------:R0:W-:Y:S01]  /*75d0*/  @P3 SYNCS.ARRIVE.TRANS64.A1T0 RZ, [R5+URZ+0x58], RZ ;  /* 0x000058ff05ff39a7 */ /* 0x0001e2000810003f */
[----:B------:R-:W-:-:S04]  /*75e0*/  ISETP.NE.U32.AND P3, PT, R4, 0x1, PT ;  /* 0x000000010400780c */ /* 0x000fc80003f65070 */
[----:B------:R-:W-:Y:S02]  /*75f0*/  ISETP.GT.U32.AND P3, PT, R12, 0x3, !P3 ;  /* 0x000000030c00780c */ /* 0x000fe40005f64070 */
[----:B0-----:R-:W-:Y:S02]  /*7600*/  SEL R5, RZ, 0x1, !P1 ;  /* 0x00000001ff057807 */ /* 0x001fe40004800000 */
[----:B------:R-:W-:Y:S02]  /*7610*/  ISETP.GE.U32.AND.EX P1, PT, R17, UR7, PT, P4 ;  /* 0x0000000711007c0c */ /* 0x000fe4000bf26140 */
[----:B------:R-:W-:-:S04]  /*7620*/  SEL R4, RZ, 0x1, !P3 ;  /* 0x00000001ff047807 */ /* 0x000fc80005800000 */
[----:B------:R-:W-:Y:S02]  /*7630*/  LOP3.LUT R0, R4, R0, R5, 0x96, !PT ;  /* 0x0000000004007212 */ /* 0x000fe400078e9605 */
[----:B------:R-:W-:-:S05]  /*7640*/  PRMT R4, RZ, 0x7610, R4 ;  /* 0x00007610ff047816 */ /* 0x000fca0000000004 */
[----:B------:R-:W-:Y:S05]  /*7650*/  @P1 BRA `(.L_x_171) ;  /* 0x0000000400501947 */ /* 0x000fea0003800000 */
[----:B------:R-:W-:Y:S01]  /*7660*/  ULDC.64 UR6, c[0x0][0x628] ;  /* 0x00018a0000067ab9 */ /* 0x000fe20000000a00 */
[----:B------:R-:W0:Y:S01]  /*7670*/  S2R R14, SR_CTAID.X ;  /* 0x00000000000e7919 */ /* 0x000e220000002500 */
[----:B------:R-:W-:Y:S01]  /*7680*/  ISETP.NE.U32.AND P1, PT, RZ, UR6, PT ;  /* 0x00000006ff007c0c */ /* 0x000fe2000bf25070 */
[----:B------:R-:W-:Y:S01]  /*7690*/  ULDC UR9, c[0x0][0x630] ;  /* 0x00018c0000097ab9 */ /* 0x000fe20000000800 */
[----:B------:R-:W-:Y:S01]  /*76a0*/  IMAD.MOV.U32 R4, RZ, RZ, R16 ;  /* 0x000000ffff047224 */ /* 0x000fe200078e0010 */
[----:B------:R-:W1:Y:S01]  /*76b0*/  S2R R13, SR_CTAID.Y ;  /* 0x00000000000d7919 */ /* 0x000e620000002600 */
[----:B------:R-:W-:Y:S01]  /*76c0*/  ISETP.NE.AND.EX P1, PT, RZ, UR7, PT, P1 ;  /* 0x00000007ff007c0c */ /* 0x000fe2000bf25310 */
[----:B------:R-:W-:-:S12]  /*76d0*/  IMAD.MOV.U32 R5, RZ, RZ, R17 ;  /* 0x000000ffff057224 */ /* 0x000fd800078e0011 */
[----:B------:R-:W-:Y:S05]  /*76e0*/  @!P1 BRA `(.L_x_172) ;  /* 0x0000000000289947 */ /* 0x000fea0003800000 */
[----:B------:R-:W-:Y:S02]  /*76f0*/  ULDC UR8, c[0x0][0x634] ;  /* 0x00018d0000087ab9 */ /* 0x000fe40000000800 */
[----:B------:R-:W-:-:S05]  /*7700*/  IADD3 R9, P1, R16, UR8, RZ ;  /* 0x0000000810097c10 */ /* 0x000fca000ff3e0ff */
[----:B------:R-:W-:-:S04]  /*7710*/  IMAD.X R15, RZ, RZ, R17, P1 ;  /* 0x000000ffff0f7224 */ /* 0x000fc800008e0611 */
[----:B------:R-:W-:-:S04]  /*7720*/  IMAD.WIDE.U32 R6, R15, UR6, RZ ;  /* 0x000000060f067c25 */ /* 0x000fc8000f8e00ff */
[----:B------:R-:W-:-:S04]  /*7730*/  IMAD.WIDE.U32 R6, P1, R9, UR7, R6 ;  /* 0x0000000709067c25 */ /* 0x000fc8000f820006 */
[----:B------:R-:W-:-:S04]  /*7740*/  IMAD.WIDE.U32 R8, R9, UR6, RZ ;  /* 0x0000000609087c25 */ /* 0x000fc8000f8e00ff */
[----:B------:R-:W-:Y:S01]  /*7750*/  IMAD.X R5, RZ, RZ, RZ, P1 ;  /* 0x000000ffff057224 */ /* 0x000fe200008e06ff */
[----:B------:R-:W-:Y:S01]  /*7760*/  IADD3 RZ, P1, R9, R6, RZ ;  /* 0x0000000609ff7210 */ /* 0x000fe20007f3e0ff */
[----:B------:R-:W-:-:S04]  /*7770*/  IMAD.MOV.U32 R4, RZ, RZ, R7 ;  /* 0x000000ffff047224 */ /* 0x000fc800078e0007 */
[----:B------:R-:W-:-:S08]  /*7780*/  IMAD.WIDE.U32.X R4, R15, UR7, R4, P1 ;  /* 0x000000070f047c25 */ /* 0x000fd000088e0404 */
.L_x_172:
[--C-:B------:R-:W-:Y:S01]  /*7790*/  SHF.R.U64 R8, R4, UR9, R5.reuse ;  /* 0x0000000904087c19 */ /* 0x100fe20008001205 */
[----:B------:R-:W-:Y:S01]  /*77a0*/  ULDC.64 UR6, c[0x0][0x620] ;  /* 0x0001880000067ab9 */ /* 0x000fe20000000a00 */
[----:B------:R-:W-:Y:S01]  /*77b0*/  SHF.R.U32.HI R4, RZ, UR9, R5 ;  /* 0x00000009ff047c19 */ /* 0x000fe20008011605 */
[----:B------:R-:W2:Y:S01]  /*77c0*/  LDC R25, c[0x0][0x144] ;  /* 0x00005100ff197b82 */ /* 0x000ea20000000800 */
[----:B------:R-:W-:Y:S01]  /*77d0*/  IADD3 R7, P1, RZ, -R8, RZ ;  /* 0x80000008ff077210 */ /* 0x000fe20007f3e0ff */
[----:B------:R-:W-:Y:S01]  /*77e0*/  ULDC.64 UR10, c[0x0][0x640] ;  /* 0x00019000000a7ab9 */ /* 0x000fe20000000a00 */
[----:B0-----:R-:W-:Y:S01]  /*77f0*/  I2FP.F32.U32 R9, R14 ;  /* 0x0000000e00097245 */ /* 0x001fe20000201000 */
[----:B------:R-:W-:Y:S02]  /*7800*/  ULDC UR8, c[0x0][0x608] ;  /* 0x0001820000087ab9 */ /* 0x000fe40000000800 */
[----:B------:R-:W-:Y:S01]  /*7810*/  IMAD.X R4, RZ, RZ, ~R4, P1 ;  /* 0x000000ffff047224 */ /* 0x000fe200008e0e04 */
[----:B------:R-:W-:Y:S01]  /*7820*/  ISETP.NE.U32.AND P1, PT, RZ, UR10, PT ;  /* 0x0000000aff007c0c */ /* 0x000fe2000bf25070 */
[----:B------:R-:W0:Y:S02]  /*7830*/  LDC R20, c[0x0][0x148] ;  /* 0x00005200ff147b82 */ /* 0x000e240000000800 */
[----:B------:R-:W-:Y:S01]  /*7840*/  IMAD R6, R4, UR6, RZ ;  /* 0x0000000604067c24 */ /* 0x000fe2000f8e02ff */
[----:B------:R-:W-:Y:S01]  /*7850*/  ISETP.NE.AND.EX P1, PT, RZ, UR11, PT, P1 ;  /* 0x0000000bff007c0c */ /* 0x000fe2000bf25310 */
[----:B------:R-:W-:Y:S01]  /*7860*/  IMAD.WIDE.U32 R4, R7, UR6, R16 ;  /* 0x0000000607047c25 */ /* 0x000fe2000f8e0010 */
[----:B------:R-:W-:-:S03]  /*7870*/  ULDC UR6, c[0x0][0x150] ;  /* 0x0000540000067ab9 */ /* 0x000fc60000000800 */
[----:B------:R-:W-:Y:S02]  /*7880*/  IMAD R7, R7, UR7, R6 ;  /* 0x0000000707077c24 */ /* 0x000fe4000f8e0206 */
[----:B------:R-:W-:Y:S01]  /*7890*/  FMUL R6, R9, UR6 ;  /* 0x0000000609067c20 */ /* 0x000fe20008400000 */
[----:B------:R-:W-:Y:S01]  /*78a0*/  ULDC UR6, c[0x0][0x618] ;  /* 0x0001860000067ab9 */ /* 0x000fe20000000800 */
[----:B------:R-:W-:Y:S01]  /*78b0*/  ULDC UR7, c[0x0][0x154] ;  /* 0x0000550000077ab9 */ /* 0x000fe20000000800 */
[----:B------:R-:W-:-:S03]  /*78c0*/  IMAD.IADD R5, R5, 0x1, R7 ;  /* 0x0000000105057824 */ /* 0x000fc600078e0207 */
[----:B------:R-:W3:Y:S02]  /*78d0*/  F2I.U32.TRUNC.NTZ R6, R6 ;  /* 0x0000000600067305 */ /* 0x000ee4000020f000 */
[----:B------:R-:W-:Y:S02]  /*78e0*/  SHF.R.U64 R9, R4, UR6, R5 ;  /* 0x0000000604097c19 */ /* 0x000fe40008001205 */
[----:B-1----:R-:W-:-:S05]  /*78f0*/  I2FP.F32.U32 R4, R13 ;  /* 0x0000000d00047245 */ /* 0x002fca0000201000 */
[----:B------:R-:W-:Y:S01]  /*7900*/  FMUL R22, R4, UR7 ;  /* 0x0000000704167c20 */ /* 0x000fe20008400000 */
[----:B------:R-:W-:Y:S01]  /*7910*/  SHF.R.U32.HI R4, RZ, UR6, R5 ;  /* 0x00000006ff047c19 */ /* 0x000fe20008011605 */
[----:B------:R-:W-:-:S03]  /*7920*/  ULDC UR6, c[0x0][0x658] ;  /* 0x0001960000067ab9 */ /* 0x000fc60000000800 */
[--C-:B------:R-:W-:Y:S01]  /*7930*/  SHF.R.U64 R21, R9, UR8, R4.reuse ;  /* 0x0000000809157c19 */ /* 0x100fe20008001204 */
[----:B------:R-:W1:Y:S01]  /*7940*/  F2I.U32.TRUNC.NTZ R22, R22 ;  /* 0x0000001600167305 */ /* 0x000e62000020f000 */
[----:B------:R-:W-:Y:S01]  /*7950*/  SHF.R.U32.HI R4, RZ, UR8, R4 ;  /* 0x00000008ff047c19 */ /* 0x000fe20008011604 */
[----:B---3--:R-:W-:-:S03]  /*7960*/  IMAD.MOV R6, RZ, RZ, -R6 ;  /* 0x000000ffff067224 */ /* 0x008fc600078e0a06 */
[----:B------:R-:W-:Y:S01]  /*7970*/  SHF.R.U64 R15, R21, UR6, R4 ;  /* 0x00000006150f7c19 */ /* 0x000fe20008001204 */
[----:B--2---:R-:W-:Y:S01]  /*7980*/  IMAD R14, R25, R6, R14 ;  /* 0x00000006190e7224 */ /* 0x004fe200078e020e */
[----:B------:R-:W-:-:S03]  /*7990*/  SHF.R.U32.HI R23, RZ, UR6, R4 ;  /* 0x00000006ff177c19 */ /* 0x000fc60008011604 */
[----:B------:R-:W-:Y:S02]  /*79a0*/  IMAD.MOV.U32 R4, RZ, RZ, R15 ;  /* 0x000000ffff047224 */ /* 0x000fe400078e000f */
[----:B------:R-:W-:Y:S01]  /*79b0*/  IMAD.MOV.U32 R5, RZ, RZ, R23 ;  /* 0x000000ffff057224 */ /* 0x000fe200078e0017 */
[----:B-1----:R-:W-:Y:S06]  /*79c0*/  @!P1 BRA `(.L_x_173) ;  /* 0x0000000000289947 */ /* 0x002fec0003800000 */
[----:B------:R-:W-:Y:S02]  /*79d0*/  ULDC UR6, c[0x0][0x64c] ;  /* 0x0001930000067ab9 */ /* 0x000fe40000000800 */
[----:B------:R-:W-:-:S05]  /*79e0*/  IADD3 R5, P1, R15, UR6, RZ ;  /* 0x000000060f057c10 */ /* 0x000fca000ff3e0ff */
[----:B------:R-:W-:-:S04]  /*79f0*/  IMAD.X R23, RZ, RZ, R23, P1 ;  /* 0x000000ffff177224 */ /* 0x000fc800008e0617 */
[----:B------:R-:W-:-:S04]  /*7a00*/  IMAD.WIDE.U32 R6, R23, UR10, RZ ;  /* 0x0000000a17067c25 */ /* 0x000fc8000f8e00ff */
[----:B------:R-:W-:-:S04]  /*7a10*/  IMAD.WIDE.U32 R6, P1, R5, UR11, R6 ;  /* 0x0000000b05067c25 */ /* 0x000fc8000f820006 */
[----:B------:R-:W-:-:S04]  /*7a20*/  IMAD.WIDE.U32 R4, R5, UR10, RZ ;  /* 0x0000000a05047c25 */ /* 0x000fc8000f8e00ff */
[----:B------:R-:W-:Y:S01]  /*7a30*/  IMAD.MOV.U32 R4, RZ, RZ, R7 ;  /* 0x000000ffff047224 */ /* 0x000fe200078e0007 */
[----:B------:R-:W-:Y:S01]  /*7a40*/  IADD3 RZ, P3, R5, R6, RZ ;  /* 0x0000000605ff7210 */ /* 0x000fe20007f7e0ff */
[----:B------:R-:W-:-:S04]  /*7a50*/  IMAD.X R5, RZ, RZ, RZ, P1 ;  /* 0x000000ffff057224 */ /* 0x000fc800008e06ff */
[----:B------:R-:W-:-:S08]  /*7a60*/  IMAD.WIDE.U32.X R4, R23, UR11, R4, P3 ;  /* 0x0000000b17047c25 */ /* 0x000fd000098e0404 */
.L_x_173:
[----:B------:R-:W-:Y:S01]  /*7a70*/  ISETP.NE.AND P1, PT, R2, 0x1, PT ;  /* 0x000000010200780c */ /* 0x000fe20003f25270 */
[----:B------:R-:W-:Y:S01]  /*7a80*/  ULDC UR6, c[0x0][0x648] ;  /* 0x0001920000067ab9 */ /* 0x000fe20000000800 */
[----:B------:R-:W-:Y:S01]  /*7a90*/  LOP3.LUT R21, R21, UR5, RZ, 0xc0, !PT ;  /* 0x0000000515157c12 */ /* 0x000fe2000f8ec0ff */
[----:B------:R-:W-:Y:S01]  /*7aa0*/  IMAD.MOV R22, RZ, RZ, -R22 ;  /* 0x000000ffff167224 */ /* 0x000fe200078e0a16 */
[----:B------:R-:W-:Y:S01]  /*7ab0*/  SHF.R.U64 R4, R4, UR6, R5 ;  /* 0x0000000604047c19 */ /* 0x000fe20008001205 */
[----:B------:R-:W-:Y:S01]  /*7ac0*/  ULDC UR6, c[0x0][0x638] ;  /* 0x00018e0000067ab9 */ /* 0x000fe20000000800 */
[----:B------:R-:W-:Y:S01]  /*7ad0*/  ULDC UR7, c[0x0][0x610] ;  /* 0x0001840000077ab9 */ /* 0x000fe20000000800 */
[----:B------:R-:W-:Y:S02]  /*7ae0*/  IMAD.MOV.U32 R5, RZ, RZ, 0x1 ;  /* 0x00000001ff057424 */ /* 0x000fe400078e00ff */
[----:B------:R-:W-:Y:S02]  /*7af0*/  IMAD.MOV R6, RZ, RZ, -R4 ;  /* 0x000000ffff067224 */ /* 0x000fe400078e0a04 */
[----:B------:R-:W-:Y:S01]  /*7b00*/  IMAD R21, R4, UR13, R21 ;  /* 0x0000000d04157c24 */ /* 0x000fe2000f8e0215 */
[----:B------:R-:W-:Y:S01]  /*7b10*/  LOP3.LUT R4, R9, UR4, RZ, 0xc0, !PT ;  /* 0x0000000409047c12 */ /* 0x000fe2000f8ec0ff */
[----:B0-----:R-:W-:-:S02]  /*7b20*/  @P1 IMAD R14, R20, R22, R13 ;  /* 0x00000016140e1224 */ /* 0x001fc400078e020d */
[----:B------:R-:W-:Y:S01]  /*7b30*/  IMAD R15, R6, UR6, R15 ;  /* 0x00000006060f7c24 */ /* 0x000fe2000f8e020f */
[----:B------:R-:W-:Y:S01]  /*7b40*/  ULDC UR6, c[0x0][0x600] ;  /* 0x0001800000067ab9 */ /* 0x000fe20000000800 */
[----:B------:R-:W-:Y:S02]  /*7b50*/  IMAD R14, R21, UR7, R14 ;  /* 0x00000007150e7c24 */ /* 0x000fe4000f8e020e */
[--C-:B------:R-:W-:Y:S01]  /*7b60*/  IMAD R15, R15, UR6, R4.reuse ;  /* 0x000000060f0f7c24 */ /* 0x100fe2000f8e0204 */
[----:B------:R-:W-:-:S04]  /*7b70*/  PRMT R4, R5, 0x7610, R4 ;  /* 0x0000761005047816 */ /* 0x000fc80000000004 */
[----:B------:R-:W-:Y:S02]  /*7b80*/  SEL R20, R15, R14, !P1 ;  /* 0x0000000e0f147207 */ /* 0x000fe40004800000 */
[----:B------:R-:W-:-:S07]  /*7b90*/  SEL R13, R14, R15, !P1 ;  /* 0x0000000f0e0d7207 */ /* 0x000fce0004800000 */
.L_x_171:
[----:B------:R-:W-:Y:S05]  /*7ba0*/  BSYNC B1 ;  /* 0x0000000000017941 */ /* 0x000fea0003800000 */
.L_x_170:
[----:B------:R-:W-:-:S13]  /*7bb0*/  LOP3.LUT P1, RZ, R4, 0xff, RZ, 0xc0, !PT ;  /* 0x000000ff04ff7812 */ /* 0x000fda000782c0ff */
[----:B------:R-:W-:Y:S05]  /*7bc0*/  @P1 BRA `(.L_x_174) ;  /* 0xfffffff4001c1947 */ /* 0x000fea000383ffff */
[----:B------:R-:W-:Y:S05]  /*7bd0*/  BSYNC B0 ;  /* 0x0000000000007941 */ /* 0x000fea0003800000 */
.L_x_162:
[----:B------:R-:W-:-:S03]  /*7be0*/  UMOV UR6, 0xffffffff ;  /* 0xffffffff00067882 */ /* 0x000fc60000000000 */
[----:B------:R-:W-:Y:S05]  /*7bf0*/  BRA.DIV UR6, `(.L_x_175) ;  /* 0x0000000606187947 */ /* 0x000fea000b800000 */
[----:B------:R-:W-:-:S13]  /*7c00*/  ELECT P6, URZ, PT ;  /* 0x00000000003f782f */ /* 0x000fda00038c0000 */
.L_x_189:
[----:B------:R-:W-:Y:S04]  /*7c10*/  BSSY B0, `(.L_x_176) ;  /* 0x000002b000007945 */ /* 0x000fe80003800000 */
[----:B------:R-:W-:Y:S05]  /*7c20*/  @!P6 BRA `(.L_x_177) ;  /* 0x0000000000a4e947 */ /* 0x000fea0003800000 */
[----:B------:R-:W-:-:S04]  /*7c30*/  LOP3.LUT R18, R18, 0x2, RZ, 0xfc, !PT ;  /* 0x0000000212127812 */ /* 0x000fc800078efcff */
[----:B------:R-:W-:-:S13]  /*7c40*/  ISETP.NE.AND P0, PT, R18, 0x3, PT ;  /* 0x000000031200780c */ /* 0x000fda0003f05270 */
[----:B------:R-:W-:Y:S05]  /*7c50*/  @!P0 BRA `(.L_x_178) ;  /* 0x0000000000048947 */ /* 0x000fea0003800000 */
[----:B------:R-:W-:Y:S01]  /*7c60*/  BPT.TRAP 0x1 ;  /* 0x000000040000795c */ /* 0x000fe20000300000 */
.L_x_178:
[----:B------:R-:W0:Y:S01]  /*7c70*/  S2R R5, SR_CgaCtaId ;  /* 0x0000000000057919 */ /* 0x000e220000008800 */
[----:B------:R-:W-:Y:S02]  /*7c80*/  MOV R2, 0x400 ;  /* 0x0000040000027802 */ /* 0x000fe40000000f00 */
[----:B------:R-:W-:Y:S02]  /*7c90*/  SHF.L.U32 R4, R0, 0x1f, RZ ;  /* 0x0000001f00047819 */ /* 0x000fe400000006ff */
[----:B0-----:R-:W-:-:S05]  /*7ca0*/  LEA R2, R5, R2, 0x18 ;  /* 0x0000000205027211 */ /* 0x001fca00078ec0ff */
[----:B------:R-:W-:-:S04]  /*7cb0*/  VIADD R2, R2, 0x20 ;  /* 0x0000002002027836 */ /* 0x000fc80000000000 */
[C---:B------:R-:W-:Y:S02]  /*7cc0*/  IMAD R7, R3.reuse, 0x8, R2 ;  /* 0x0000000803077824 */ /* 0x040fe400078e0202 */
[----:B------:R-:W-:Y:S02]  /*7cd0*/  VIADD R3, R3, 0x1 ;  /* 0x0000000103037836 */ /* 0x000fe40000000000 */
[----:B------:R-:W0:Y:S03]  /*7ce0*/  SYNCS.PHASECHK.TRANS64.TRYWAIT P0, [R7+URZ], R4 ;  /* 0x00000004070075a7 */ /* 0x000e26000800017f */
[----:B------:R-:W-:-:S04]  /*7cf0*/  ISETP.NE.AND P1, PT, R3, 0x4, PT ;  /* 0x000000040300780c */ /* 0x000fc80003f25270 */
[----:B------:R-:W-:Y:S02]  /*7d00*/  SEL R5, RZ, 0x1, P1 ;  /* 0x00000001ff057807 */ /* 0x000fe40000800000 */
[----:B------:R-:W-:Y:S02]  /*7d10*/  SEL R3, R3, RZ, P1 ;  /* 0x000000ff03037207 */ /* 0x000fe40000800000 */
[----:B------:R-:W-:-:S03]  /*7d20*/  LOP3.LUT R6, R0, R5, RZ, 0x3c, !PT ;  /* 0x0000000500067212 */ /* 0x000fc600078e3cff */
[----:B------:R-:W-:Y:S01]  /*7d30*/  IMAD R8, R3, 0x8, R2 ;  /* 0x0000000803087824 */ /* 0x000fe200078e0202 */
[----:B------:R-:W-:Y:S01]  /*7d40*/  SHF.L.U32 R5, R6, 0x1f, RZ ;  /* 0x0000001f06057819 */ /* 0x000fe200000006ff */
[----:B0-----:R-:W-:Y:S06]  /*7d50*/  @!P0 BRA `(.L_x_179) ;  /* 0x0000000000e08947 */ /* 0x001fec0003800000 */
.L_x_190:
[----:B------:R-:W1:Y:S01]  /*7d60*/  SYNCS.PHASECHK.TRANS64.TRYWAIT P0, [R8+URZ], R5 ;  /* 0x00000005080075a7 */ /* 0x000e62000800017f */
[----:B------:R-:W-:-:S05]  /*7d70*/  VIADD R0, R3, 0x1 ;  /* 0x0000000103007836 */ /* 0x000fca0000000000 */
[----:B------:R-:W-:-:S04]  /*7d80*/  ISETP.NE.AND P1, PT, R0, 0x4, PT ;  /* 0x000000040000780c */ /* 0x000fc80003f25270 */
[----:B------:R-:W-:Y:S02]  /*7d90*/  SEL R3, RZ, 0x1, P1 ;  /* 0x00000001ff037807 */ /* 0x000fe40000800000 */
[----:B0-----:R-:W-:Y:S02]  /*7da0*/  SEL R7, R0, RZ, P1 ;  /* 0x000000ff00077207 */ /* 0x001fe40000800000 */
[----:B------:R-:W-:-:S03]  /*7db0*/  LOP3.LUT R9, R6, R3, RZ, 0x3c, !PT ;  /* 0x0000000306097212 */ /* 0x000fc600078e3cff */
[----:B------:R-:W-:Y:S01]  /*7dc0*/  IMAD R11, R7, 0x8, R2 ;  /* 0x00000008070b7824 */ /* 0x000fe200078e0202 */
[----:B------:R-:W-:Y:S01]  /*7dd0*/  SHF.L.U32 R6, R9, 0x1f, RZ ;  /* 0x0000001f09067819 */ /* 0x000fe200000006ff */
[----:B-1----:R-:W-:Y:S06]  /*7de0*/  @!P0 BRA `(.L_x_180) ;  /* 0x0000000000d08947 */ /* 0x002fec0003800000 */
.L_x_191:
[----:B------:R-:W1:Y:S01]  /*7df0*/  SYNCS.PHASECHK.TRANS64.TRYWAIT P0, [R11+URZ], R6 ;  /* 0x000000060b0075a7 */ /* 0x000e62000800017f */
[----:B------:R-:W-:-:S05]  /*7e00*/  VIADD R0, R7, 0x1 ;  /* 0x0000000107007836 */ /* 0x000fca0000000000 */
[----:B------:R-:W-:-:S04]  /*7e10*/  ISETP.NE.AND P1, PT, R0, 0x4, PT ;  /* 0x000000040000780c */ /* 0x000fc80003f25270 */
[----:B------:R-:W-:Y:S02]  /*7e20*/  SEL R4, RZ, 0x1, P1 ;  /* 0x00000001ff047807 */ /* 0x000fe40000800000 */
[----:B------:R-:W-:Y:S02]  /*7e30*/  SEL R3, R0, RZ, P1 ;  /* 0x000000ff00037207 */ /* 0x000fe40000800000 */
[----:B------:R-:W-:Y:S01]  /*7e40*/  LOP3.LUT R0, R9, R4, RZ, 0x3c, !PT ;  /* 0x0000000409007212 */ /* 0x000fe200078e3cff */
[----:B-1----:R-:W-:Y:S06]  /*7e50*/  @!P0 BRA `(.L_x_181) ;  /* 0x0000000000c88947 */ /* 0x002fec0003800000 */
.L_x_192:
[----:B------:R-:W-:Y:S01]  /*7e60*/  IMAD R3, R3, 0x8, R2 ;  /* 0x0000000803037824 */ /* 0x000fe200078e0202 */
[----:B------:R-:W-:-:S07]  /*7e70*/  SHF.L.U32 R0, R0, 0x1f, RZ ;  /* 0x0000001f00007819 */ /* 0x000fce00000006ff */
.L_x_182:
[----:B--2---:R2:W3:Y:S02]  /*7e80*/  SYNCS.PHASECHK.TRANS64.TRYWAIT P0, [R3+URZ], R0 ;  /* 0x00000000030075a7 */ /* 0x0044e4000800017f */
[----:B---3--:R-:W-:Y:S05]  /*7e90*/  @!P0 NANOSLEEP.SYNCS 0x989680 ;  /* 0x009896800000895d */ /* 0x008fea0003900000 */
[----:B------:R-:W3:Y:S02]  /*7ea0*/  @!P0 SYNCS.PHASECHK.TRANS64 P0, [R3+URZ], R0 ;  /* 0x00000000030085a7 */ /* 0x000ee4000800007f */
[----:B---3--:R-:W-:Y:S05]  /*7eb0*/  @!P0 BRA `(.L_x_182) ;  /* 0xfffffffc00f08947 */ /* 0x008fea000383ffff */
.L_x_177:
[----:B------:R-:W-:Y:S05]  /*7ec0*/  BSYNC B0 ;  /* 0x0000000000007941 */ /* 0x000fea0003800000 */
.L_x_176:
[----:B------:R-:W-:Y:S05]  /*7ed0*/  EXIT ;  /* 0x000000000000794d */ /* 0x000fea0003800000 */
.L_x_17:
[----:B-1----:R1:W2:Y:S02]  /*7ee0*/  SYNCS.PHASECHK.TRANS64.TRYWAIT P1, [R3+URZ], R0 ;  /* 0x00000000030075a7 */ /* 0x0022a4000802017f */
[----:B--2---:R-:W-:Y:S05]  /*7ef0*/  @!P1 NANOSLEEP.SYNCS 0x989680 ;  /* 0x009896800000995d */ /* 0x004fea0003900000 */
[----:B------:R-:W2:Y:S02]  /*7f00*/  @!P1 SYNCS.PHASECHK.TRANS64 P1, [R3+URZ], R0 ;  /* 0x00000000030095a7 */ /* 0x000ea4000802007f */
[----:B--2---:R-:W-:Y:S05]  /*7f10*/  @!P1 BRA `(.L_x_17) ;  /* 0xfffffffc00f09947 */ /* 0x004fea000383ffff */
[----:B------:R-:W-:Y:S05]  /*7f20*/  BRA `(.L_x_16) ;  /* 0xffffff9400607947 */ /* 0x000fea000383ffff */
.L_x_22:
[----:B-1----:R-:W-:-:S04]  /*7f30*/  IMAD.U32 R4, RZ, RZ, UR8 ;  /* 0x00000008ff047e24 */ /* 0x002fc8000f8e00ff */
[----:B------:R1:W2:Y:S03]  /*7f40*/  SYNCS.PHASECHK.TRANS64.TRYWAIT P1, [R4+URZ], R3 ;  /* 0x00000003040075a7 */ /* 0x0002a6000802017f */
[----:B--2---:R-:W-:Y:S05]  /*7f50*/  @!P1 NANOSLEEP.SYNCS 0x989680 ;  /* 0x009896800000995d */ /* 0x004fea0003900000 */
[----:B------:R-:W2:Y:S02]  /*7f60*/  @!P1 SYNCS.PHASECHK.TRANS64 P1, [R4+URZ], R3 ;  /* 0x00000003040095a7 */ /* 0x000ea4000802007f */
[----:B--2---:R-:W-:Y:S05]  /*7f70*/  @!P1 BRA `(.L_x_22) ;  /* 0xfffffffc00ec9947 */ /* 0x004fea000383ffff */
[----:B------:R-:W-:Y:S05]  /*7f80*/  BRA `(.L_x_21) ;  /* 0xffffff98009c7947 */ /* 0x000fea000383ffff */
.L_x_163:
[----:B------:R-:W-:Y:S01]  /*7f90*/  BSSY B1, `(.L_x_183) ;  /* 0x0000006000017945 */ /* 0x000fe20003800000 */
[----:B------:R-:W-:-:S07]  /*7fa0*/  IMAD.MOV.U32 R15, RZ, RZ, -0x1 ;  /* 0xffffffffff0f7424 */ /* 0x000fce00078e00ff */
[----:B------:R-:W-:Y:S05]  /*7fb0*/  WARPSYNC.COLLECTIVE R15, `(.L_x_184) ;  /* 0x000000000f0c7348 */ /* 0x000fea0003c00000 */
[----:B------:R-:W-:Y:S02]  /*7fc0*/  ELECT P6, UR62, PT ;  /* 0x00000000003e782f */ /* 0x000fe400038c0000 */
[----:B------:R-:W-:Y:S01]  /*7fd0*/  MOV R14, UR62 ;  /* 0x0000003e000e7c02 */ /* 0x000fe20008000f00 */
[----:B------:R-:W-:Y:S10]  /*7fe0*/  ENDCOLLECTIVE ;  /* 0x000000000000791b */ /* 0x000ff40003800000 */
.L_x_184:
[----:B------:R-:W-:Y:S05]  /*7ff0*/  BSYNC B1 ;  /* 0x0000000000017941 */ /* 0x000fea0003800000 */
.L_x_183:
[----:B------:R-:W-:Y:S05]  /*8000*/  BRA `(.L_x_185) ;  /* 0xfffffff000187947 */ /* 0x000fea000383ffff */
.L_x_166:
[----:B0-----:R0:W1:Y:S02]  /*8010*/  SYNCS.PHASECHK.TRANS64.TRYWAIT P1, [R14+URZ+0x20], R7 ;  /* 0x000020070e0075a7 */ /* 0x001064000802017f */
[----:B-1----:R-:W-:Y:S05]  /*8020*/  @!P1 NANOSLEEP.SYNCS 0x989680 ;  /* 0x009896800000995d */ /* 0x002fea0003900000 */
[----:B------:R-:W1:Y:S02]  /*8030*/  @!P1 SYNCS.PHASECHK.TRANS64 P1, [R14+URZ+0x20], R7 ;  /* 0x000020070e0095a7 */ /* 0x000e64000802007f */
[----:B-1----:R-:W-:Y:S05]  /*8040*/  @!P1 BRA `(.L_x_166) ;  /* 0xfffffffc00f09947 */ /* 0x002fea000383ffff */
[----:B------:R-:W-:Y:S05]  /*8050*/  BRA `(.L_x_186) ;  /* 0xfffffff0004c7947 */ /* 0x000fea000383ffff */
.L_x_175:
[----:B------:R-:W-:Y:S01]  /*8060*/  BSSY B0, `(.L_x_187) ;  /* 0x0000006000007945 */ /* 0x000fe20003800000 */
[----:B------:R-:W-:-:S07]  /*8070*/  IMAD.MOV.U32 R15, RZ, RZ, -0x1 ;  /* 0xffffffffff0f7424 */ /* 0x000fce00078e00ff */
[----:B------:R-:W-:Y:S05]  /*8080*/  WARPSYNC.COLLECTIVE R15, `(.L_x_188) ;  /* 0x000000000f0c7348 */ /* 0x000fea0003c00000 */
[----:B------:R-:W-:Y:S02]  /*8090*/  ELECT P6, UR62, PT ;  /* 0x00000000003e782f */ /* 0x000fe400038c0000 */
[----:B------:R-:W-:Y:S01]  /*80a0*/  MOV R14, UR62 ;  /* 0x0000003e000e7c02 */ /* 0x000fe20008000f00 */
[----:B------:R-:W-:Y:S10]  /*80b0*/  ENDCOLLECTIVE ;  /* 0x000000000000791b */ /* 0x000ff40003800000 */
.L_x_188:
[----:B------:R-:W-:Y:S05]  /*80c0*/  BSYNC B0 ;  /* 0x0000000000007941 */ /* 0x000fea0003800000 */
.L_x_187:
[----:B------:R-:W-:Y:S05]  /*80d0*/  BRA `(.L_x_189) ;  /* 0xfffffff800cc7947 */ /* 0x000fea000383ffff */
.L_x_179:
[----:B0-----:R0:W1:Y:S02]  /*80e0*/  SYNCS.PHASECHK.TRANS64.TRYWAIT P0, [R7+URZ], R4 ;  /* 0x00000004070075a7 */ /* 0x001064000800017f */
[----:B-1----:R-:W-:Y:S05]  /*80f0*/  @!P0 NANOSLEEP.SYNCS 0x989680 ;  /* 0x009896800000895d */ /* 0x002fea0003900000 */
[----:B------:R-:W1:Y:S02]  /*8100*/  @!P0 SYNCS.PHASECHK.TRANS64 P0, [R7+URZ], R4 ;  /* 0x00000004070085a7 */ /* 0x000e64000800007f */
[----:B-1----:R-:W-:Y:S05]  /*8110*/  @!P0 BRA `(.L_x_179) ;  /* 0xfffffffc00f08947 */ /* 0x002fea000383ffff */
[----:B------:R-:W-:Y:S05]  /*8120*/  BRA `(.L_x_190) ;  /* 0xfffffffc000c7947 */ /* 0x000fea000383ffff */
.L_x_180:
[----:B0-----:R0:W1:Y:S02]  /*8130*/  SYNCS.PHASECHK.TRANS64.TRYWAIT P0, [R8+URZ], R5 ;  /* 0x00000005080075a7 */ /* 0x001064000800017f */
[----:B-1----:R-:W-:Y:S05]  /*8140*/  @!P0 NANOSLEEP.SYNCS 0x989680 ;  /* 0x009896800000895d */ /* 0x002fea0003900000 */
[----:B------:R-:W1:Y:S02]  /*8150*/  @!P0 SYNCS.PHASECHK.TRANS64 P0, [R8+URZ], R5 ;  /* 0x00000005080085a7 */ /* 0x000e64000800007f */
[----:B-1----:R-:W-:Y:S05]  /*8160*/  @!P0 BRA `(.L_x_180) ;  /* 0xfffffffc00f08947 */ /* 0x002fea000383ffff */
[----:B------:R-:W-:Y:S05]  /*8170*/  BRA `(.L_x_191) ;  /* 0xfffffffc001c7947 */ /* 0x000fea000383ffff */
.L_x_181:
[----:B-1----:R1:W2:Y:S02]  /*8180*/  SYNCS.PHASECHK.TRANS64.TRYWAIT P0, [R11+URZ], R6 ;  /* 0x000000060b0075a7 */ /* 0x0022a4000800017f */
[----:B--2---:R-:W-:Y:S05]  /*8190*/  @!P0 NANOSLEEP.SYNCS 0x989680 ;  /* 0x009896800000895d */ /* 0x004fea0003900000 */
[----:B------:R-:W2:Y:S02]  /*81a0*/  @!P0 SYNCS.PHASECHK.TRANS64 P0, [R11+URZ], R6 ;  /* 0x000000060b0085a7 */ /* 0x000ea4000800007f */
[----:B--2---:R-:W-:Y:S05]  /*81b0*/  @!P0 BRA `(.L_x_181) ;  /* 0xfffffffc00f08947 */ /* 0x004fea000383ffff */
[----:B------:R-:W-:Y:S05]  /*81c0*/  BRA `(.L_x_192) ;  /* 0xfffffffc00247947 */ /* 0x000fea000383ffff */
.L_x_193:
[----:B------:R-:W-:-:S00]  /*81d0*/  BRA `(.L_x_193) ;  /* 0xfffffffc00fc7947 */ /* 0x000fc0000383ffff */
[----:B------:R-:W-:-:S00]  /*81e0*/  NOP ;  /* 0x0000000000007918 */ /* 0x000fc00000000000 */
        /* <DEDUP_REMOVED lines=9> */
.L_x_194:


//--------------------- .nv.global.init           --------------------------
	.section	.nv.global.init,"aw",@progbits
.nv.global.init:
	.type		$str$22,@object
	.size		$str$22,($str$23 - $str$22)
$str$22:
        /*0000*/ 	.byte	0x6b, 0x5f, 0x74, 0x69, 0x6c, 0x65, 0x5f, 0x63, 0x6f, 0x75, 0x6e, 0x74, 0x20, 0x3e, 0x3d, 0x20
        /*0010*/ 	.byte	0x31, 0x00
	.type		$str$23,@object
	.size		$str$23,(__unnamed_1 - $str$23)
$str$23:
        /*0012*/ 	.byte	0x2f, 0x74, 0x6d, 0x70, 0x2f, 0x63, 0x75, 0x74, 0x6c, 0x61, 0x73, 0x73, 0x5f, 0x73, 0x77, 0x65
        /*0022*/ 	.byte	0x65, 0x70, 0x5f, 0x73, 0x72, 0x63, 0x2f, 0x69, 0x6e, 0x63, 0x6c, 0x75, 0x64, 0x65, 0x2f, 0x63
        /*0032*/ 	.byte	0x75, 0x74, 0x6c, 0x61, 0x73, 0x73, 0x2f, 0x67, 0x65, 0x6d, 0x6d, 0x2f, 0x63, 0x6f, 0x6c, 0x6c
        /*0042*/ 	.byte	0x65, 0x63, 0x74, 0x69, 0x76, 0x65, 0x2f, 0x73, 0x6d, 0x39, 0x30, 0x5f, 0x6d, 0x6d, 0x61, 0x5f
        /*0052*/ 	.byte	0x74, 0x6d, 0x61, 0x5f, 0x67, 0x6d, 0x6d, 0x61, 0x5f, 0x73, 0x73, 0x5f, 0x77, 0x61, 0x72, 0x70
        /*0062*/ 	.byte	0x73, 0x70, 0x65, 0x63, 0x69, 0x61, 0x6c, 0x69, 0x7a, 0x65, 0x64, 0x2e, 0x68, 0x70, 0x70, 0x00
	.type		__unnamed_1,@object
	.size		__unnamed_1,(.L_0 - __unnamed_1)
__unnamed_1:
        /*0072*/ 	.byte	0x76, 0x6f, 0x69, 0x64, 0x20, 0x63, 0x75, 0x74, 0x6c, 0x61, 0x73, 0x73, 0x3a, 0x3a, 0x67, 0x65
        /* <DEDUP_REMOVED lines=179> */
        /*0bb2*/ 	.byte	0x3a, 0x3a, 0x69, 0x64, 0x65, 0x6e, 0x74, 0x69, 0x74, 0x79, 0x5d, 0x00
.L_0:


//--------------------- .nv.shared._ZN7cutlass13device_kernelINS_4gemm6kernel13GemmUniversalIN4cute5tupleIJiiiiEEENS1_10collective13CollectiveMmaINS1_34MainloopSm90TmaGmmaWarpSpecializedILi4ENS5_IJNS4_1CILi1EEESB_SB_EEENS1_35KernelTmaWarpSpecializedCooperativeEEENS5_IJNSA_ILi128EEESF_SF_EEENS_6half_tENS5_IJlSB_lEEESH_SI_NS4_8TiledMMAINS4_8MMA_AtomIJNS4_4SM904GMMA26MMA_64x128x16_F32F16F16_SSILNSM_5MajorE0ELSO_0ELNSM_7ScaleInE1ELSP_1EEEEEENS4_6LayoutINS5_IJNSA_ILi2EEESB_SB_EEENS5_IJSB_NSA_ILi0EEESV_EEEEENS5_IJNS4_10UnderscoreESY_SY_EEEEENS4_13SM90_TMA_LOADENS4_14ComposedLayoutINS4_7SwizzleILi3ELi4ELi3EEENS4_18smem_ptr_flag_bitsILi16EEENSS_INS5_IJNSA_ILi8EEENSA_ILi64EEEEEENS5_IJS18_SB_EEEEEEEvNS4_8identityES11_S1C_vS1D_EENS_8epilogue10collective6detail29Sm90TmaWarpSpecializedAdapterINS1G_15DefaultEpilogueISH_SI_SI_NS1F_6thread17LinearCombinationISH_Li1EffLNS1K_9ScaleType4KindE0ELNS_15FloatRoundStyleE2ESH_EENS1_15EpilogueDefaultEEEEEvvEEEEvNT_6ParamsE --------------------------
	.section	.nv.shared._ZN7cutlass13device_kernelINS_4gemm6kernel13GemmUniversalIN4cute5tupleIJiiiiEEENS1_10collective13CollectiveMmaINS1_34MainloopSm90TmaGmmaWarpSpecializedILi4ENS5_IJNS4_1CILi1EEESB_SB_EEENS1_35KernelTmaWarpSpecializedCooperativeEEENS5_IJNSA_ILi128EEESF_SF_EEENS_6half_tENS5_IJlSB_lEEESH_SI_NS4_8TiledMMAINS4_8MMA_AtomIJNS4_4SM904GMMA26MMA_64x128x16_F32F16F16_SSILNSM_5MajorE0ELSO_0ELNSM_7ScaleInE1ELSP_1EEEEEENS4_6LayoutINS5_IJNSA_ILi2EEESB_SB_EEENS5_IJSB_NSA_ILi0EEESV_EEEEENS5_IJNS4_10UnderscoreESY_SY_EEEEENS4_13SM90_TMA_LOADENS4_14ComposedLayoutINS4_7SwizzleILi3ELi4ELi3EEENS4_18smem_ptr_flag_bitsILi16EEENSS_INS5_IJNSA_ILi8EEENSA_ILi64EEEEEENS5_IJS18_SB_EEEEEEEvNS4_8identityES11_S1C_vS1D_EENS_8epilogue10collective6detail29Sm90TmaWarpSpecializedAdapterINS1G_15DefaultEpilogueISH_SI_SI_NS1F_6thread17LinearCombinationISH_Li1EffLNS1K_9ScaleType4KindE0ELNS_15FloatRoundStyleE2ESH_EENS1_15EpilogueDefaultEEEEEvvEEEEvNT_6ParamsE,"aw",@nobits
	.sectionflags	@""
	.align	16
	.zero		1024


//--------------------- .nv.shared.reserved.0     --------------------------
	.section	.nv.shared.reserved.0,"aw",@nobits
	.weak		__nv_reservedSMEM_offset_0_alias
	.size		__nv_reservedSMEM_offset_0_alias, 0, 0
	.other		__nv_reservedSMEM_offset_0_alias,@"STO_CUDA_RESERVED_SHARED STV_DEFAULT"
__nv_reservedSMEM_offset_0_alias:
	.zero		0


//--------------------- .nv.global                --------------------------
	.section	.nv.global,"aw",@nobits
.nv.global:
	.type		_ZN39_INTERNAL_680b1a23_4_k_cu_86f92586_30794cute1_E,@object
	.size		_ZN39_INTERNAL_680b1a23_4_k_cu_86f92586_30794cute1_E,(_ZN39_INTERNAL_680b1a23_4_k_cu_86f92586_30794cuda3std3__45__cpo6cbeginE - _ZN39_INTERNAL_680b1a23_4_k_cu_86f92586_30794cute1_E)
_ZN39_INTERNAL_680b1a23_4_k_cu_86f92586_30794cute1_E:
	.zero		1
	.type		_ZN39_INTERNAL_680b1a23_4_k_cu_86f92586_30794cuda3std3__45__cpo6cbeginE,@object
	.size		_ZN39_INTERNAL_680b1a23_4_k_cu_86f92586_30794cuda3std3__45__cpo6cbeginE,(_ZN39_INTERNAL_680b1a23_4_k_cu_86f92586_30794cuda3std3__48in_placeE - _ZN39_INTERNAL_680b1a23_4_k_cu_86f92586_30794cuda3std3__45__cpo6cbeginE)
_ZN39_INTERNAL_680b1a23_4_k_cu_86f92586_30794cuda3std3__45__cpo6cbeginE:
	.zero		1
	.type		_ZN39_INTERNAL_680b1a23_4_k_cu_86f92586_30794cuda3std3__48in_placeE,@object
	.size		_ZN39_INTERNAL_680b1a23_4_k_cu_86f92586_30794cuda3std3__48in_placeE,(_ZN39_INTERNAL_680b1a23_4_k_cu_86f92586_30794cuda3std6ranges3__45__cpo9iter_moveE - _ZN39_INTERNAL_680b1a23_4_k_cu_86f92586_30794cuda3std3__48in_placeE)
_ZN39_INTERNAL_680b1a23_4_k_cu_86f92586_30794cuda3std3__48in_placeE:
	.zero		1
	.type		_ZN39_INTERNAL_680b1a23_4_k_cu_86f92586_30794cuda3std6ranges3__45__cpo9iter_moveE,@object
	.size		_ZN39_INTERNAL_680b1a23_4_k_cu_86f92586_30794cuda3std6ranges3__45__cpo9iter_moveE,(_ZN39_INTERNAL_680b1a23_4_k_cu_86f92586_30794cuda3std3__45__cpo5beginE - _ZN39_INTERNAL_680b1a23_4_k_cu_86f92586_30794cuda3std6ranges3__45__cpo9iter_moveE)
_ZN39_INTERNAL_680b1a23_4_k_cu_86f92586_30794cuda3std6ranges3__45__cpo9iter_moveE:
	.zero		1
	.type		_ZN39_INTERNAL_680b1a23_4_k_cu_86f92586_30794cuda3std3__45__cpo5beginE,@object
	.size		_ZN39_INTERNAL_680b1a23_4_k_cu_86f92586_30794cuda3std3__45__cpo5beginE,(_ZN39_INTERNAL_680b1a23_4_k_cu_86f92586_30794cuda3std3__441_GLOBAL__N__680b1a23_4_k_cu_86f92586_30796ignoreE - _ZN39_INTERNAL_680b1a23_4_k_cu_86f92586_30794cuda3std3__45__cpo5beginE)
_ZN39_INTERNAL_680b1a23_4_k_cu_86f92586_30794cuda3std3__45__cpo5beginE:
	.zero		1
	.type		_ZN39_INTERNAL_680b1a23_4_k_cu_86f92586_30794cuda3std3__441_GLOBAL__N__680b1a23_4_k_cu_86f92586_30796ignoreE,@object
	.size		_ZN39_INTERNAL_680b1a23_4_k_cu_86f92586_30794cuda3std3__441_GLOBAL__N__680b1a23_4_k_cu_86f92586_30796ignoreE,(_ZN39_INTERNAL_680b1a23_4_k_cu_86f92586_30794cute7productE - _ZN39_INTERNAL_680b1a23_4_k_cu_86f92586_30794cuda3std3__441_GLOBAL__N__680b1a23_4_k_cu_86f92586_30796ignoreE)
_ZN39_INTERNAL_680b1a23_4_k_cu_86f92586_30794cuda3std3__441_GLOBAL__N__680b1a23_4_k_cu_86f92586_30796ignoreE:
	.zero		1
	.type		_ZN39_INTERNAL_680b1a23_4_k_cu_86f92586_30794cute7productE,@object
	.size		_ZN39_INTERNAL_680b1a23_4_k_cu_86f92586_30794cute7productE,(_ZN39_INTERNAL_680b1a23_4_k_cu_86f92586_30794cuda3std3__45__cpo3endE - _ZN39_INTERNAL_680b1a23_4_k_cu_86f92586_30794cute7productE)
_ZN39_INTERNAL_680b1a23_4_k_cu_86f92586_30794cute7productE:
	.zero		1
	.type		_ZN39_INTERNAL_680b1a23_4_k_cu_86f92586_30794cuda3std3__45__cpo3endE,@object
	.size		_ZN39_INTERNAL_680b1a23_4_k_cu_86f92586_30794cuda3std3__45__cpo3endE,(_ZN39_INTERNAL_680b1a23_4_k_cu_86f92586_30794cuda3std3__419piecewise_constructE - _ZN39_INTERNAL_680b1a23_4_k_cu_86f92586_30794cuda3std3__45__cpo3endE)
_ZN39_INTERNAL_680b1a23_4_k_cu_86f92586_30794cuda3std3__45__cpo3endE:
	.zero		1
	.type		_ZN39_INTERNAL_680b1a23_4_k_cu_86f92586_30794cuda3std3__419piecewise_constructE,@object
	.size		_ZN39_INTERNAL_680b1a23_4_k_cu_86f92586_30794cuda3std3__419piecewise_constructE,(_ZN39_INTERNAL_680b1a23_4_k_cu_86f92586_30794cuda3std3__45__cpo4cendE - _ZN39_INTERNAL_680b1a23_4_k_cu_86f92586_30794cuda3std3__419piecewise_constructE)
_ZN39_INTERNAL_680b1a23_4_k_cu_86f92586_30794cuda3std3__419piecewise_constructE:
	.zero		1
	.type		_ZN39_INTERNAL_680b1a23_4_k_cu_86f92586_30794cuda3std3__45__cpo4cendE,@object
	.size		_ZN39_INTERNAL_680b1a23_4_k_cu_86f92586_30794cuda3std3__45__cpo4cendE,(_ZN39_INTERNAL_680b1a23_4_k_cu_86f92586_30794cuda3std6ranges3__45__cpo4swapE - _ZN39_INTERNAL_680b1a23_4_k_cu_86f92586_30794cuda3std3__45__cpo4cendE)
_ZN39_INTERNAL_680b1a23_4_k_cu_86f92586_30794cuda3std3__45__cpo4cendE:
	.zero		1
	.type		_ZN39_INTERNAL_680b1a23_4_k_cu_86f92586_30794cuda3std6ranges3__45__cpo4swapE,@object
	.size		_ZN39_INTERNAL_680b1a23_4_k_cu_86f92586_30794cuda3std6ranges3__45__cpo4swapE,(.L_8 - _ZN39_INTERNAL_680b1a23_4_k_cu_86f92586_30794cuda3std6ranges3__45__cpo4swapE)
_ZN39_INTERNAL_680b1a23_4_k_cu_86f92586_30794cuda3std6ranges3__45__cpo4swapE:
	.zero		1
.L_8:


//--------------------- .nv.constant0._ZN7cutlass13device_kernelINS_4gemm6kernel13GemmUniversalIN4cute5tupleIJiiiiEEENS1_10collective13CollectiveMmaINS1_34MainloopSm90TmaGmmaWarpSpecializedILi4ENS5_IJNS4_1CILi1EEESB_SB_EEENS1_35KernelTmaWarpSpecializedCooperativeEEENS5_IJNSA_ILi128EEESF_SF_EEENS_6half_tENS5_IJlSB_lEEESH_SI_NS4_8TiledMMAINS4_8MMA_AtomIJNS4_4SM904GMMA26MMA_64x128x16_F32F16F16_SSILNSM_5MajorE0ELSO_0ELNSM_7ScaleInE1ELSP_1EEEEEENS4_6LayoutINS5_IJNSA_ILi2EEESB_SB_EEENS5_IJSB_NSA_ILi0EEESV_EEEEENS5_IJNS4_10UnderscoreESY_SY_EEEEENS4_13SM90_TMA_LOADENS4_14ComposedLayoutINS4_7SwizzleILi3ELi4ELi3EEENS4_18smem_ptr_flag_bitsILi16EEENSS_INS5_IJNSA_ILi8EEENSA_ILi64EEEEEENS5_IJS18_SB_EEEEEEEvNS4_8identityES11_S1C_vS1D_EENS_8epilogue10collective6detail29Sm90TmaWarpSpecializedAdapterINS1G_15DefaultEpilogueISH_SI_SI_NS1F_6thread17LinearCombinationISH_Li1EffLNS1K_9ScaleType4KindE0ELNS_15FloatRoundStyleE2ESH_EENS1_15EpilogueDefaultEEEEEvvEEEEvNT_6ParamsE --------------------------
	.section	.nv.constant0._ZN7cutlass13device_kernelINS_4gemm6kernel13GemmUniversalIN4cute5tupleIJiiiiEEENS1_10collective13CollectiveMmaINS1_34MainloopSm90TmaGmmaWarpSpecializedILi4ENS5_IJNS4_1CILi1EEESB_SB_EEENS1_35KernelTmaWarpSpecializedCooperativeEEENS5_IJNSA_ILi128EEESF_SF_EEENS_6half_tENS5_IJlSB_lEEESH_SI_NS4_8TiledMMAINS4_8MMA_AtomIJNS4_4SM904GMMA26MMA_64x128x16_F32F16F16_SSILNSM_5MajorE0ELSO_0ELNSM_7ScaleInE1ELSP_1EEEEEENS4_6LayoutINS5_IJNSA_ILi2EEESB_SB_EEENS5_IJSB_NSA_ILi0EEESV_EEEEENS5_IJNS4_10UnderscoreESY_SY_EEEEENS4_13SM90_TMA_LOADENS4_14ComposedLayoutINS4_7SwizzleILi3ELi4ELi3EEENS4_18smem_ptr_flag_bitsILi16EEENSS_INS5_IJNSA_ILi8EEENSA_ILi64EEEEEENS5_IJS18_SB_EEEEEEEvNS4_8identityES11_S1C_vS1D_EENS_8epilogue10collective6detail29Sm90TmaWarpSpecializedAdapterINS1G_15DefaultEpilogueISH_SI_SI_NS1F_6thread17LinearCombinationISH_Li1EffLNS1K_9ScaleType4KindE0ELNS_15FloatRoundStyleE2ESH_EENS1_15EpilogueDefaultEEEEEvvEEEEvNT_6ParamsE,"a",@progbits
	.sectionflags	@""
	.align	4
.nv.constant0._ZN7cutlass13device_kernelINS_4gemm6kernel13GemmUniversalIN4cute5tupleIJiiiiEEENS1_10collective13CollectiveMmaINS1_34MainloopSm90TmaGmmaWarpSpecializedILi4ENS5_IJNS4_1CILi1EEESB_SB_EEENS1_35KernelTmaWarpSpecializedCooperativeEEENS5_IJNSA_ILi128EEESF_SF_EEENS_6half_tENS5_IJlSB_lEEESH_SI_NS4_8TiledMMAINS4_8MMA_AtomIJNS4_4SM904GMMA26MMA_64x128x16_F32F16F16_SSILNSM_5MajorE0ELSO_0ELNSM_7ScaleInE1ELSP_1EEEEEENS4_6LayoutINS5_IJNSA_ILi2EEESB_SB_EEENS5_IJSB_NSA_ILi0EEESV_EEEEENS5_IJNS4_10UnderscoreESY_SY_EEEEENS4_13SM90_TMA_LOADENS4_14ComposedLayoutINS4_7SwizzleILi3ELi4ELi3EEENS4_18smem_ptr_flag_bitsILi16EEENSS_INS5_IJNSA_ILi8EEENSA_ILi64EEEEEENS5_IJS18_SB_EEEEEEEvNS4_8identityES11_S1C_vS1D_EENS_8epilogue10collective6detail29Sm90TmaWarpSpecializedAdapterINS1G_15DefaultEpilogueISH_SI_SI_NS1F_6thread17LinearCombinationISH_Li1EffLNS1K_9ScaleType4KindE0ELNS_15FloatRoundStyleE2ESH_EENS1_15EpilogueDefaultEEEEEvvEEEEvNT_6ParamsE:
	.zero		1664


//--------------------- SYMBOLS --------------------------

	.type		.nv.reservedSmem.offset0,@object
	.size		.nv.reservedSmem.offset0,0x4
	.type		__assertfail,@function
